	.target	sm_100a

	.elftype	@"ET_EXEC"


//--------------------- .note.nv.tkinfo           --------------------------
	.section	.note.nv.tkinfo,"",@"SHT_NOTE"
	.sectionflags	@"SHF_NOTE_NV_TKINFO"
	.tkinfo
        /*0018*/ 	.word	0x00000002
        /*0030*/ 	.string	""
        /*0030*/ 	.string	"ptxas"
        /*0030*/ 	.string	"Cuda compilation tools, release 13.0, V13.0.88"
        /*0030*/ 	.string	"Build cuda_13.0.r13.0/compiler.36424714_0"
        /*0030*/ 	.string	"-arch sm_100a -m 64 "



//--------------------- .note.nv.cuinfo           --------------------------
	.section	.note.nv.cuinfo,"",@"SHT_NOTE"
	.sectionflags	@"SHF_NOTE_NV_CUINFO"
        /*0018*/ 	.short	0x0002
        /*001a*/ 	.short	0x0064
        /*001c*/ 	.short	0x0082
	.zero		2


//--------------------- .nv.info                  --------------------------
	.section	.nv.info,"",@"SHT_CUDA_INFO"
	.align	4


	//----- nvinfo : EIATTR_REGCOUNT
	.align		4
        /*0000*/ 	.byte	0x04, 0x2f
        /*0002*/ 	.short	(.L_12 - .L_11)
	.align		4
.L_11:
        /*0004*/ 	.word	index@(_ZN7cutlass13device_kernelIN5flash19enable_sm80_to_sm89INS1_16FlashAttnFwdSm80INS1_25CollectiveMainloopFwdSm80ILi4ELi1ELb0EN4cute5tupleIJNS5_1CILi128EEENS7_ILi64EEES8_EEELi128ENS_10bfloat16_tEfNS_4arch4Sm80ELb1ELb0ELb0ELb1ELb1ELb1ELb1ELb0EEENS1_21CollectiveEpilogueFwdINS6_IJS8_S8_S9_EEENS6_IJNS7_ILi1EEESH_SH_EEESB_SD_Li128ELb1ELb1ELb0ELb0EEENS1_19SingleTileSchedulerILb1ELb0ELb1ELi128EEEEEEEEEvNT_6ParamsE)
        /*0008*/ 	.word	0x00000004


	//----- nvinfo : EIATTR_FRAME_SIZE
	.align		4
.L_12:
        /*000c*/ 	.byte	0x04, 0x11
        /*000e*/ 	.short	(.L_14 - .L_13)
	.align		4
.L_13:
        /*0010*/ 	.word	index@(_ZN7cutlass13device_kernelIN5flash19enable_sm80_to_sm89INS1_16FlashAttnFwdSm80INS1_25CollectiveMainloopFwdSm80ILi4ELi1ELb0EN4cute5tupleIJNS5_1CILi128EEENS7_ILi64EEES8_EEELi128ENS_10bfloat16_tEfNS_4arch4Sm80ELb1ELb0ELb0ELb1ELb1ELb1ELb1ELb0EEENS1_21CollectiveEpilogueFwdINS6_IJS8_S8_S9_EEENS6_IJNS7_ILi1EEESH_SH_EEESB_SD_Li128ELb1ELb1ELb0ELb0EEENS1_19SingleTileSchedulerILb1ELb0ELb1ELi128EEEEEEEEEvNT_6ParamsE)
        /*0014*/ 	.word	0x00000000


	//----- nvinfo : EIATTR_REGCOUNT
	.align		4
.L_14:
        /*0018*/ 	.byte	0x04, 0x2f
        /*001a*/ 	.short	(.L_16 - .L_15)
	.align		4
.L_15:
        /*001c*/ 	.word	index@(_ZN7cutlass13device_kernelIN5flash19enable_sm80_to_sm89INS1_16FlashAttnFwdSm80INS1_25CollectiveMainloopFwdSm80ILi4ELi1ELb0EN4cute5tupleIJNS5_1CILi128EEENS7_ILi64EEES8_EEELi128ENS_10bfloat16_tEfNS_4arch4Sm80ELb1ELb0ELb0ELb1ELb1ELb0ELb1ELb0EEENS1_21CollectiveEpilogueFwdINS6_IJS8_S8_S9_EEENS6_IJNS7_ILi1EEESH_SH_EEESB_SD_Li128ELb1ELb1ELb0ELb0EEENS1_19SingleTileSchedulerILb1ELb0ELb1ELi128EEEEEEEEEvNT_6ParamsE)
        /*0020*/ 	.word	0x00000004


	//----- nvinfo : EIATTR_FRAME_SIZE
	.align		4
.L_16:
        /*0024*/ 	.byte	0x04, 0x11
        /*0026*/ 	.short	(.L_18 - .L_17)
	.align		4
.L_17:
        /*0028*/ 	.word	index@(_ZN7cutlass13device_kernelIN5flash19enable_sm80_to_sm89INS1_16FlashAttnFwdSm80INS1_25CollectiveMainloopFwdSm80ILi4ELi1ELb0EN4cute5tupleIJNS5_1CILi128EEENS7_ILi64EEES8_EEELi128ENS_10bfloat16_tEfNS_4arch4Sm80ELb1ELb0ELb0ELb1ELb1ELb0ELb1ELb0EEENS1_21CollectiveEpilogueFwdINS6_IJS8_S8_S9_EEENS6_IJNS7_ILi1EEESH_SH_EEESB_SD_Li128ELb1ELb1ELb0ELb0EEENS1_19SingleTileSchedulerILb1ELb0ELb1ELi128EEEEEEEEEvNT_6ParamsE)
        /*002c*/ 	.word	0x00000000


	//----- nvinfo : EIATTR_REGCOUNT
	.align		4
.L_18:
        /*0030*/ 	.byte	0x04, 0x2f
        /*0032*/ 	.short	(.L_20 - .L_19)
	.align		4
.L_19:
        /*0034*/ 	.word	index@(_ZN7cutlass13device_kernelIN5flash19enable_sm80_to_sm89INS1_16FlashAttnFwdSm80INS1_25CollectiveMainloopFwdSm80ILi4ELi1ELb0EN4cute5tupleIJNS5_1CILi128EEENS7_ILi64EEES8_EEELi128ENS_10bfloat16_tEfNS_4arch4Sm80ELb1ELb0ELb0ELb0ELb1ELb0ELb1ELb0EEENS1_21CollectiveEpilogueFwdINS6_IJS8_S8_S9_EEENS6_IJNS7_ILi1EEESH_SH_EEESB_SD_Li128ELb0ELb1ELb0ELb0EEENS1_30DynamicPersistentTileSchedulerILi128ELi128ELb0ELb1ELb0EEEEEEEEEvNT_6ParamsE)
        /*0038*/ 	.word	0x00000004


	//----- nvinfo : EIATTR_FRAME_SIZE
	.align		4
.L_20:
        /*003c*/ 	.byte	0x04, 0x11
        /*003e*/ 	.short	(.L_22 - .L_21)
	.align		4
.L_21:
        /*0040*/ 	.word	index@(_ZN7cutlass13device_kernelIN5flash19enable_sm80_to_sm89INS1_16FlashAttnFwdSm80INS1_25CollectiveMainloopFwdSm80ILi4ELi1ELb0EN4cute5tupleIJNS5_1CILi128EEENS7_ILi64EEES8_EEELi128ENS_10bfloat16_tEfNS_4arch4Sm80ELb1ELb0ELb0ELb0ELb1ELb0ELb1ELb0EEENS1_21CollectiveEpilogueFwdINS6_IJS8_S8_S9_EEENS6_IJNS7_ILi1EEESH_SH_EEESB_SD_Li128ELb0ELb1ELb0ELb0EEENS1_30DynamicPersistentTileSchedulerILi128ELi128ELb0ELb1ELb0EEEEEEEEEvNT_6ParamsE)
        /*0044*/ 	.word	0x00000000


	//----- nvinfo : EIATTR_REGCOUNT
	.align		4
.L_22:
        /*0048*/ 	.byte	0x04, 0x2f
        /*004a*/ 	.short	(.L_24 - .L_23)
	.align		4
.L_23:
        /*004c*/ 	.word	index@(_ZN7cutlass13device_kernelIN5flash19enable_sm80_to_sm89INS1_16FlashAttnFwdSm80INS1_25CollectiveMainloopFwdSm80ILi4ELi1ELb0EN4cute5tupleIJNS5_1CILi128EEENS7_ILi48EEES8_EEELi128ENS_10bfloat16_tEfNS_4arch4Sm80ELb0ELb1ELb0ELb1ELb1ELb1ELb1ELb0EEENS1_21CollectiveEpilogueFwdINS6_IJS8_S8_S9_EEENS6_IJNS7_ILi1EEESH_SH_EEESB_SD_Li128ELb1ELb1ELb0ELb0EEENS1_19SingleTileSchedulerILb1ELb0ELb1ELi128EEEEEEEEEvNT_6ParamsE)
        /*0050*/ 	.word	0x00000004


	//----- nvinfo : EIATTR_FRAME_SIZE
	.align		4
.L_24:
        /*0054*/ 	.byte	0x04, 0x11
        /*0056*/ 	.short	(.L_26 - .L_25)
	.align		4
.L_25:
        /*0058*/ 	.word	index@(_ZN7cutlass13device_kernelIN5flash19enable_sm80_to_sm89INS1_16FlashAttnFwdSm80INS1_25CollectiveMainloopFwdSm80ILi4ELi1ELb0EN4cute5tupleIJNS5_1CILi128EEENS7_ILi48EEES8_EEELi128ENS_10bfloat16_tEfNS_4arch4Sm80ELb0ELb1ELb0ELb1ELb1ELb1ELb1ELb0EEENS1_21CollectiveEpilogueFwdINS6_IJS8_S8_S9_EEENS6_IJNS7_ILi1EEESH_SH_EEESB_SD_Li128ELb1ELb1ELb0ELb0EEENS1_19SingleTileSchedulerILb1ELb0ELb1ELi128EEEEEEEEEvNT_6ParamsE)
        /*005c*/ 	.word	0x00000000


	//----- nvinfo : EIATTR_REGCOUNT
	.align		4
.L_26:
        /*0060*/ 	.byte	0x04, 0x2f
        /*0062*/ 	.short	(.L_28 - .L_27)
	.align		4
.L_27:
        /*0064*/ 	.word	index@(_ZN7cutlass13device_kernelIN5flash19enable_sm80_to_sm89INS1_16FlashAttnFwdSm80INS1_25CollectiveMainloopFwdSm80ILi4ELi1ELb0EN4cute5tupleIJNS5_1CILi128EEENS7_ILi48EEES8_EEELi128ENS_10bfloat16_tEfNS_4arch4Sm80ELb0ELb1ELb0ELb1ELb1ELb0ELb1ELb0EEENS1_21CollectiveEpilogueFwdINS6_IJS8_S8_S9_EEENS6_IJNS7_ILi1EEESH_SH_EEESB_SD_Li128ELb1ELb1ELb0ELb0EEENS1_19SingleTileSchedulerILb1ELb0ELb1ELi128EEEEEEEEEvNT_6ParamsE)
        /*0068*/ 	.word	0x00000004


	//----- nvinfo : EIATTR_FRAME_SIZE
	.align		4
.L_28:
        /*006c*/ 	.byte	0x04, 0x11
        /*006e*/ 	.short	(.L_30 - .L_29)
	.align		4
.L_29:
        /*0070*/ 	.word	index@(_ZN7cutlass13device_kernelIN5flash19enable_sm80_to_sm89INS1_16FlashAttnFwdSm80INS1_25CollectiveMainloopFwdSm80ILi4ELi1ELb0EN4cute5tupleIJNS5_1CILi128EEENS7_ILi48EEES8_EEELi128ENS_10bfloat16_tEfNS_4arch4Sm80ELb0ELb1ELb0ELb1ELb1ELb0ELb1ELb0EEENS1_21CollectiveEpilogueFwdINS6_IJS8_S8_S9_EEENS6_IJNS7_ILi1EEESH_SH_EEESB_SD_Li128ELb1ELb1ELb0ELb0EEENS1_19SingleTileSchedulerILb1ELb0ELb1ELi128EEEEEEEEEvNT_6ParamsE)
        /*0074*/ 	.word	0x00000000


	//----- nvinfo : EIATTR_REGCOUNT
	.align		4
.L_30:
        /*0078*/ 	.byte	0x04, 0x2f
        /*007a*/ 	.short	(.L_32 - .L_31)
	.align		4
.L_31:
        /*007c*/ 	.word	index@(_ZN7cutlass13device_kernelIN5flash19enable_sm80_to_sm89INS1_16FlashAttnFwdSm80INS1_25CollectiveMainloopFwdSm80ILi4ELi1ELb0EN4cute5tupleIJNS5_1CILi128EEENS7_ILi48EEES8_EEELi128ENS_10bfloat16_tEfNS_4arch4Sm80ELb0ELb1ELb0ELb0ELb1ELb0ELb1ELb0EEENS1_21CollectiveEpilogueFwdINS6_IJS8_S8_S9_EEENS6_IJNS7_ILi1EEESH_SH_EEESB_SD_Li128ELb0ELb1ELb0ELb0EEENS1_19SingleTileSchedulerILb0ELb0ELb1ELi128EEEEEEEEEvNT_6ParamsE)
        /*0080*/ 	.word	0x00000004


	//----- nvinfo : EIATTR_FRAME_SIZE
	.align		4
.L_32:
        /*0084*/ 	.byte	0x04, 0x11
        /*0086*/ 	.short	(.L_34 - .L_33)
	.align		4
.L_33:
        /*0088*/ 	.word	index@(_ZN7cutlass13device_kernelIN5flash19enable_sm80_to_sm89INS1_16FlashAttnFwdSm80INS1_25CollectiveMainloopFwdSm80ILi4ELi1ELb0EN4cute5tupleIJNS5_1CILi128EEENS7_ILi48EEES8_EEELi128ENS_10bfloat16_tEfNS_4arch4Sm80ELb0ELb1ELb0ELb0ELb1ELb0ELb1ELb0EEENS1_21CollectiveEpilogueFwdINS6_IJS8_S8_S9_EEENS6_IJNS7_ILi1EEESH_SH_EEESB_SD_Li128ELb0ELb1ELb0ELb0EEENS1_19SingleTileSchedulerILb0ELb0ELb1ELi128EEEEEEEEEvNT_6ParamsE)
        /*008c*/ 	.word	0x00000000


	//----- nvinfo : EIATTR_REGCOUNT
	.align		4
.L_34:
        /*0090*/ 	.byte	0x04, 0x2f
        /*0092*/ 	.short	(.L_36 - .L_35)
	.align		4
.L_35:
        /*0094*/ 	.word	index@(_ZN7cutlass13device_kernelIN5flash19enable_sm80_to_sm89INS1_16FlashAttnFwdSm80INS1_25CollectiveMainloopFwdSm80ILi4ELi1ELb0EN4cute5tupleIJNS5_1CILi128EEENS7_ILi64EEES8_EEELi128ENS_10bfloat16_tEfNS_4arch4Sm80ELb0ELb0ELb0ELb1ELb1ELb1ELb1ELb0EEENS1_21CollectiveEpilogueFwdINS6_IJS8_S8_S9_EEENS6_IJNS7_ILi1EEESH_SH_EEESB_SD_Li128ELb1ELb1ELb0ELb0EEENS1_19SingleTileSchedulerILb1ELb0ELb1ELi128EEEEEEEEEvNT_6ParamsE)
        /*0098*/ 	.word	0x00000004


	//----- nvinfo : EIATTR_FRAME_SIZE
	.align		4
.L_36:
        /*009c*/ 	.byte	0x04, 0x11
        /*009e*/ 	.short	(.L_38 - .L_37)
	.align		4
.L_37:
        /*00a0*/ 	.word	index@(_ZN7cutlass13device_kernelIN5flash19enable_sm80_to_sm89INS1_16FlashAttnFwdSm80INS1_25CollectiveMainloopFwdSm80ILi4ELi1ELb0EN4cute5tupleIJNS5_1CILi128EEENS7_ILi64EEES8_EEELi128ENS_10bfloat16_tEfNS_4arch4Sm80ELb0ELb0ELb0ELb1ELb1ELb1ELb1ELb0EEENS1_21CollectiveEpilogueFwdINS6_IJS8_S8_S9_EEENS6_IJNS7_ILi1EEESH_SH_EEESB_SD_Li128ELb1ELb1ELb0ELb0EEENS1_19SingleTileSchedulerILb1ELb0ELb1ELi128EEEEEEEEEvNT_6ParamsE)
        /*00a4*/ 	.word	0x00000000


	//----- nvinfo : EIATTR_REGCOUNT
	.align		4
.L_38:
        /*00a8*/ 	.byte	0x04, 0x2f
        /*00aa*/ 	.short	(.L_40 - .L_39)
	.align		4
.L_39:
        /*00ac*/ 	.word	index@(_ZN7cutlass13device_kernelIN5flash19enable_sm80_to_sm89INS1_16FlashAttnFwdSm80INS1_25CollectiveMainloopFwdSm80ILi4ELi1ELb0EN4cute5tupleIJNS5_1CILi128EEENS7_ILi64EEES8_EEELi128ENS_10bfloat16_tEfNS_4arch4Sm80ELb0ELb0ELb0ELb1ELb1ELb0ELb1ELb0EEENS1_21CollectiveEpilogueFwdINS6_IJS8_S8_S9_EEENS6_IJNS7_ILi1EEESH_SH_EEESB_SD_Li128ELb1ELb1ELb0ELb0EEENS1_19SingleTileSchedulerILb1ELb0ELb1ELi128EEEEEEEEEvNT_6ParamsE)
        /*00b0*/ 	.word	0x00000004


	//----- nvinfo : EIATTR_FRAME_SIZE
	.align		4
.L_40:
        /*00b4*/ 	.byte	0x04, 0x11
        /*00b6*/ 	.short	(.L_42 - .L_41)
	.align		4
.L_41:
        /*00b8*/ 	.word	index@(_ZN7cutlass13device_kernelIN5flash19enable_sm80_to_sm89INS1_16FlashAttnFwdSm80INS1_25CollectiveMainloopFwdSm80ILi4ELi1ELb0EN4cute5tupleIJNS5_1CILi128EEENS7_ILi64EEES8_EEELi128ENS_10bfloat16_tEfNS_4arch4Sm80ELb0ELb0ELb0ELb1ELb1ELb0ELb1ELb0EEENS1_21CollectiveEpilogueFwdINS6_IJS8_S8_S9_EEENS6_IJNS7_ILi1EEESH_SH_EEESB_SD_Li128ELb1ELb1ELb0ELb0EEENS1_19SingleTileSchedulerILb1ELb0ELb1ELi128EEEEEEEEEvNT_6ParamsE)
        /*00bc*/ 	.word	0x00000000


	//----- nvinfo : EIATTR_REGCOUNT
	.align		4
.L_42:
        /*00c0*/ 	.byte	0x04, 0x2f
        /*00c2*/ 	.short	(.L_44 - .L_43)
	.align		4
.L_43:
        /*00c4*/ 	.word	index@(_ZN7cutlass13device_kernelIN5flash19enable_sm80_to_sm89INS1_16FlashAttnFwdSm80INS1_25CollectiveMainloopFwdSm80ILi4ELi1ELb0EN4cute5tupleIJNS5_1CILi128EEENS7_ILi64EEES8_EEELi128ENS_10bfloat16_tEfNS_4arch4Sm80ELb0ELb0ELb0ELb0ELb1ELb0ELb1ELb0EEENS1_21CollectiveEpilogueFwdINS6_IJS8_S8_S9_EEENS6_IJNS7_ILi1EEESH_SH_EEESB_SD_Li128ELb0ELb1ELb0ELb0EEENS1_19SingleTileSchedulerILb0ELb0ELb1ELi128EEEEEEEEEvNT_6ParamsE)
        /*00c8*/ 	.word	0x00000004


	//----- nvinfo : EIATTR_FRAME_SIZE
	.align		4
.L_44:
        /*00cc*/ 	.byte	0x04, 0x11
        /*00ce*/ 	.short	(.L_46 - .L_45)
	.align		4
.L_45:
        /*00d0*/ 	.word	index@(_ZN7cutlass13device_kernelIN5flash19enable_sm80_to_sm89INS1_16FlashAttnFwdSm80INS1_25CollectiveMainloopFwdSm80ILi4ELi1ELb0EN4cute5tupleIJNS5_1CILi128EEENS7_ILi64EEES8_EEELi128ENS_10bfloat16_tEfNS_4arch4Sm80ELb0ELb0ELb0ELb0ELb1ELb0ELb1ELb0EEENS1_21CollectiveEpilogueFwdINS6_IJS8_S8_S9_EEENS6_IJNS7_ILi1EEESH_SH_EEESB_SD_Li128ELb0ELb1ELb0ELb0EEENS1_19SingleTileSchedulerILb0ELb0ELb1ELi128EEEEEEEEEvNT_6ParamsE)
        /*00d4*/ 	.word	0x00000000


	//----- nvinfo : EIATTR_REGCOUNT
	.align		4
.L_46:
        /*00d8*/ 	.byte	0x04, 0x2f
        /*00da*/ 	.short	(.L_48 - .L_47)
	.align		4
.L_47:
        /*00dc*/ 	.word	index@(_ZN7cutlass13device_kernelIN5flash19enable_sm80_to_sm89INS1_16FlashAttnFwdSm80INS1_25CollectiveMainloopFwdSm80ILi8ELi1ELb1EN4cute5tupleIJNS5_1CILi128EEES8_S8_EEELi128ENS_10bfloat16_tEfNS_4arch4Sm80ELb1ELb0ELb0ELb1ELb1ELb1ELb1ELb0EEENS1_21CollectiveEpilogueFwdIS9_NS6_IJNS7_ILi1EEESF_SF_EEESA_SC_Li256ELb1ELb1ELb0ELb0EEENS1_19SingleTileSchedulerILb1ELb0ELb1ELi128EEEEEEEEEvNT_6ParamsE)
        /*00e0*/ 	.word	0x00000004


	//----- nvinfo : EIATTR_FRAME_SIZE
	.align		4
.L_48:
        /*00e4*/ 	.byte	0x04, 0x11
        /*00e6*/ 	.short	(.L_50 - .L_49)
	.align		4
.L_49:
        /*00e8*/ 	.word	index@(_ZN7cutlass13device_kernelIN5flash19enable_sm80_to_sm89INS1_16FlashAttnFwdSm80INS1_25CollectiveMainloopFwdSm80ILi8ELi1ELb1EN4cute5tupleIJNS5_1CILi128EEES8_S8_EEELi128ENS_10bfloat16_tEfNS_4arch4Sm80ELb1ELb0ELb0ELb1ELb1ELb1ELb1ELb0EEENS1_21CollectiveEpilogueFwdIS9_NS6_IJNS7_ILi1EEESF_SF_EEESA_SC_Li256ELb1ELb1ELb0ELb0EEENS1_19SingleTileSchedulerILb1ELb0ELb1ELi128EEEEEEEEEvNT_6ParamsE)
        /*00ec*/ 	.word	0x00000000


	//----- nvinfo : EIATTR_REGCOUNT
	.align		4
.L_50:
        /*00f0*/ 	.byte	0x04, 0x2f
        /*00f2*/ 	.short	(.L_52 - .L_51)
	.align		4
.L_51:
        /*00f4*/ 	.word	index@(_ZN7cutlass13device_kernelIN5flash19enable_sm80_to_sm89INS1_16FlashAttnFwdSm80INS1_25CollectiveMainloopFwdSm80ILi8ELi1ELb1EN4cute5tupleIJNS5_1CILi128EEES8_S8_EEELi128ENS_10bfloat16_tEfNS_4arch4Sm80ELb1ELb0ELb0ELb1ELb1ELb0ELb1ELb0EEENS1_21CollectiveEpilogueFwdIS9_NS6_IJNS7_ILi1EEESF_SF_EEESA_SC_Li256ELb1ELb1ELb0ELb0EEENS1_19SingleTileSchedulerILb1ELb0ELb1ELi128EEEEEEEEEvNT_6ParamsE)
        /*00f8*/ 	.word	0x00000004


	//----- nvinfo : EIATTR_FRAME_SIZE
	.align		4
.L_52:
        /*00fc*/ 	.byte	0x04, 0x11
        /*00fe*/ 	.short	(.L_54 - .L_53)
	.align		4
.L_53:
        /*0100*/ 	.word	index@(_ZN7cutlass13device_kernelIN5flash19enable_sm80_to_sm89INS1_16FlashAttnFwdSm80INS1_25CollectiveMainloopFwdSm80ILi8ELi1ELb1EN4cute5tupleIJNS5_1CILi128EEES8_S8_EEELi128ENS_10bfloat16_tEfNS_4arch4Sm80ELb1ELb0ELb0ELb1ELb1ELb0ELb1ELb0EEENS1_21CollectiveEpilogueFwdIS9_NS6_IJNS7_ILi1EEESF_SF_EEESA_SC_Li256ELb1ELb1ELb0ELb0EEENS1_19SingleTileSchedulerILb1ELb0ELb1ELi128EEEEEEEEEvNT_6ParamsE)
        /*0104*/ 	.word	0x00000000


	//----- nvinfo : EIATTR_REGCOUNT
	.align		4
.L_54:
        /*0108*/ 	.byte	0x04, 0x2f
        /*010a*/ 	.short	(.L_56 - .L_55)
	.align		4
.L_55:
        /*010c*/ 	.word	index@(_ZN7cutlass13device_kernelIN5flash19enable_sm80_to_sm89INS1_16FlashAttnFwdSm80INS1_25CollectiveMainloopFwdSm80ILi8ELi1ELb1EN4cute5tupleIJNS5_1CILi128EEES8_S8_EEELi128ENS_10bfloat16_tEfNS_4arch4Sm80ELb1ELb0ELb0ELb0ELb1ELb0ELb1ELb0EEENS1_21CollectiveEpilogueFwdIS9_NS6_IJNS7_ILi1EEESF_SF_EEESA_SC_Li256ELb0ELb1ELb0ELb0EEENS1_30DynamicPersistentTileSchedulerILi256ELi256ELb0ELb1ELb0EEEEEEEEEvNT_6ParamsE)
        /*0110*/ 	.word	0x00000004


	//----- nvinfo : EIATTR_FRAME_SIZE
	.align		4
.L_56:
        /*0114*/ 	.byte	0x04, 0x11
        /*0116*/ 	.short	(.L_58 - .L_57)
	.align		4
.L_57:
        /*0118*/ 	.word	index@(_ZN7cutlass13device_kernelIN5flash19enable_sm80_to_sm89INS1_16FlashAttnFwdSm80INS1_25CollectiveMainloopFwdSm80ILi8ELi1ELb1EN4cute5tupleIJNS5_1CILi128EEES8_S8_EEELi128ENS_10bfloat16_tEfNS_4arch4Sm80ELb1ELb0ELb0ELb0ELb1ELb0ELb1ELb0EEENS1_21CollectiveEpilogueFwdIS9_NS6_IJNS7_ILi1EEESF_SF_EEESA_SC_Li256ELb0ELb1ELb0ELb0EEENS1_30DynamicPersistentTileSchedulerILi256ELi256ELb0ELb1ELb0EEEEEEEEEvNT_6ParamsE)
        /*011c*/ 	.word	0x00000000


	//----- nvinfo : EIATTR_REGCOUNT
	.align		4
.L_58:
        /*0120*/ 	.byte	0x04, 0x2f
        /*0122*/ 	.short	(.L_60 - .L_59)
	.align		4
.L_59:
        /*0124*/ 	.word	index@(_ZN7cutlass13device_kernelIN5flash19enable_sm80_to_sm89INS1_16FlashAttnFwdSm80INS1_25CollectiveMainloopFwdSm80ILi8ELi1ELb1EN4cute5tupleIJNS5_1CILi128EEENS7_ILi96EEES8_EEELi128ENS_10bfloat16_tEfNS_4arch4Sm80ELb0ELb1ELb0ELb1ELb1ELb1ELb1ELb0EEENS1_21CollectiveEpilogueFwdINS6_IJS8_S8_S9_EEENS6_IJNS7_ILi1EEESH_SH_EEESB_SD_Li256ELb1ELb1ELb0ELb0EEENS1_19SingleTileSchedulerILb1ELb0ELb1ELi128EEEEEEEEEvNT_6ParamsE)
        /*0128*/ 	.word	0x00000004


	//----- nvinfo : EIATTR_FRAME_SIZE
	.align		4
.L_60:
        /*012c*/ 	.byte	0x04, 0x11
        /*012e*/ 	.short	(.L_62 - .L_61)
	.align		4
.L_61:
        /*0130*/ 	.word	index@(_ZN7cutlass13device_kernelIN5flash19enable_sm80_to_sm89INS1_16FlashAttnFwdSm80INS1_25CollectiveMainloopFwdSm80ILi8ELi1ELb1EN4cute5tupleIJNS5_1CILi128EEENS7_ILi96EEES8_EEELi128ENS_10bfloat16_tEfNS_4arch4Sm80ELb0ELb1ELb0ELb1ELb1ELb1ELb1ELb0EEENS1_21CollectiveEpilogueFwdINS6_IJS8_S8_S9_EEENS6_IJNS7_ILi1EEESH_SH_EEESB_SD_Li256ELb1ELb1ELb0ELb0EEENS1_19SingleTileSchedulerILb1ELb0ELb1ELi128EEEEEEEEEvNT_6ParamsE)
        /*0134*/ 	.word	0x00000000


	//----- nvinfo : EIATTR_REGCOUNT
	.align		4
.L_62:
        /*0138*/ 	.byte	0x04, 0x2f
        /*013a*/ 	.short	(.L_64 - .L_63)
	.align		4
.L_63:
        /*013c*/ 	.word	index@(_ZN7cutlass13device_kernelIN5flash19enable_sm80_to_sm89INS1_16FlashAttnFwdSm80INS1_25CollectiveMainloopFwdSm80ILi8ELi1ELb1EN4cute5tupleIJNS5_1CILi128EEENS7_ILi96EEES8_EEELi128ENS_10bfloat16_tEfNS_4arch4Sm80ELb0ELb1ELb0ELb1ELb1ELb0ELb1ELb0EEENS1_21CollectiveEpilogueFwdINS6_IJS8_S8_S9_EEENS6_IJNS7_ILi1EEESH_SH_EEESB_SD_Li256ELb1ELb1ELb0ELb0EEENS1_19SingleTileSchedulerILb1ELb0ELb1ELi128EEEEEEEEEvNT_6ParamsE)
        /*0140*/ 	.word	0x00000004


	//----- nvinfo : EIATTR_FRAME_SIZE
	.align		4
.L_64:
        /*0144*/ 	.byte	0x04, 0x11
        /*0146*/ 	.short	(.L_66 - .L_65)
	.align		4
.L_65:
        /*0148*/ 	.word	index@(_ZN7cutlass13device_kernelIN5flash19enable_sm80_to_sm89INS1_16FlashAttnFwdSm80INS1_25CollectiveMainloopFwdSm80ILi8ELi1ELb1EN4cute5tupleIJNS5_1CILi128EEENS7_ILi96EEES8_EEELi128ENS_10bfloat16_tEfNS_4arch4Sm80ELb0ELb1ELb0ELb1ELb1ELb0ELb1ELb0EEENS1_21CollectiveEpilogueFwdINS6_IJS8_S8_S9_EEENS6_IJNS7_ILi1EEESH_SH_EEESB_SD_Li256ELb1ELb1ELb0ELb0EEENS1_19SingleTileSchedulerILb1ELb0ELb1ELi128EEEEEEEEEvNT_6ParamsE)
        /*014c*/ 	.word	0x00000000


	//----- nvinfo : EIATTR_REGCOUNT
	.align		4
.L_66:
        /*0150*/ 	.byte	0x04, 0x2f
        /*0152*/ 	.short	(.L_68 - .L_67)
	.align		4
.L_67:
        /*0154*/ 	.word	index@(_ZN7cutlass13device_kernelIN5flash19enable_sm80_to_sm89INS1_16FlashAttnFwdSm80INS1_25CollectiveMainloopFwdSm80ILi8ELi1ELb1EN4cute5tupleIJNS5_1CILi128EEENS7_ILi96EEES8_EEELi128ENS_10bfloat16_tEfNS_4arch4Sm80ELb0ELb1ELb0ELb0ELb1ELb0ELb1ELb0EEENS1_21CollectiveEpilogueFwdINS6_IJS8_S8_S9_EEENS6_IJNS7_ILi1EEESH_SH_EEESB_SD_Li256ELb0ELb1ELb0ELb0EEENS1_19SingleTileSchedulerILb0ELb0ELb1ELi128EEEEEEEEEvNT_6ParamsE)
        /*0158*/ 	.word	0x00000004


	//----- nvinfo : EIATTR_FRAME_SIZE
	.align		4
.L_68:
        /*015c*/ 	.byte	0x04, 0x11
        /*015e*/ 	.short	(.L_70 - .L_69)
	.align		4
.L_69:
        /*0160*/ 	.word	index@(_ZN7cutlass13device_kernelIN5flash19enable_sm80_to_sm89INS1_16FlashAttnFwdSm80INS1_25CollectiveMainloopFwdSm80ILi8ELi1ELb1EN4cute5tupleIJNS5_1CILi128EEENS7_ILi96EEES8_EEELi128ENS_10bfloat16_tEfNS_4arch4Sm80ELb0ELb1ELb0ELb0ELb1ELb0ELb1ELb0EEENS1_21CollectiveEpilogueFwdINS6_IJS8_S8_S9_EEENS6_IJNS7_ILi1EEESH_SH_EEESB_SD_Li256ELb0ELb1ELb0ELb0EEENS1_19SingleTileSchedulerILb0ELb0ELb1ELi128EEEEEEEEEvNT_6ParamsE)
        /*0164*/ 	.word	0x00000000


	//----- nvinfo : EIATTR_REGCOUNT
	.align		4
.L_70:
        /*0168*/ 	.byte	0x04, 0x2f
        /*016a*/ 	.short	(.L_72 - .L_71)
	.align		4
.L_71:
        /*016c*/ 	.word	index@(_ZN7cutlass13device_kernelIN5flash19enable_sm80_to_sm89INS1_16FlashAttnFwdSm80INS1_25CollectiveMainloopFwdSm80ILi8ELi1ELb1EN4cute5tupleIJNS5_1CILi128EEES8_S8_EEELi128ENS_10bfloat16_tEfNS_4arch4Sm80ELb0ELb0ELb0ELb1ELb1ELb1ELb1ELb0EEENS1_21CollectiveEpilogueFwdIS9_NS6_IJNS7_ILi1EEESF_SF_EEESA_SC_Li256ELb1ELb1ELb0ELb0EEENS1_19SingleTileSchedulerILb1ELb0ELb1ELi128EEEEEEEEEvNT_6ParamsE)
        /*0170*/ 	.word	0x00000004


	//----- nvinfo : EIATTR_FRAME_SIZE
	.align		4
.L_72:
        /*0174*/ 	.byte	0x04, 0x11
        /*0176*/ 	.short	(.L_74 - .L_73)
	.align		4
.L_73:
        /*0178*/ 	.word	index@(_ZN7cutlass13device_kernelIN5flash19enable_sm80_to_sm89INS1_16FlashAttnFwdSm80INS1_25CollectiveMainloopFwdSm80ILi8ELi1ELb1EN4cute5tupleIJNS5_1CILi128EEES8_S8_EEELi128ENS_10bfloat16_tEfNS_4arch4Sm80ELb0ELb0ELb0ELb1ELb1ELb1ELb1ELb0EEENS1_21CollectiveEpilogueFwdIS9_NS6_IJNS7_ILi1EEESF_SF_EEESA_SC_Li256ELb1ELb1ELb0ELb0EEENS1_19SingleTileSchedulerILb1ELb0ELb1ELi128EEEEEEEEEvNT_6ParamsE)
        /*017c*/ 	.word	0x00000000


	//----- nvinfo : EIATTR_REGCOUNT
	.align		4
.L_74:
        /*0180*/ 	.byte	0x04, 0x2f
        /*0182*/ 	.short	(.L_76 - .L_75)
	.align		4
.L_75:
        /*0184*/ 	.word	index@(_ZN7cutlass13device_kernelIN5flash19enable_sm80_to_sm89INS1_16FlashAttnFwdSm80INS1_25CollectiveMainloopFwdSm80ILi8ELi1ELb1EN4cute5tupleIJNS5_1CILi128EEES8_S8_EEELi128ENS_10bfloat16_tEfNS_4arch4Sm80ELb0ELb0ELb0ELb1ELb1ELb0ELb1ELb0EEENS1_21CollectiveEpilogueFwdIS9_NS6_IJNS7_ILi1EEESF_SF_EEESA_SC_Li256ELb1ELb1ELb0ELb0EEENS1_19SingleTileSchedulerILb1ELb0ELb1ELi128EEEEEEEEEvNT_6ParamsE)
        /*0188*/ 	.word	0x00000004


	//----- nvinfo : EIATTR_FRAME_SIZE
	.align		4
.L_76:
        /*018c*/ 	.byte	0x04, 0x11
        /*018e*/ 	.short	(.L_78 - .L_77)
	.align		4
.L_77:
        /*0190*/ 	.word	index@(_ZN7cutlass13device_kernelIN5flash19enable_sm80_to_sm89INS1_16FlashAttnFwdSm80INS1_25CollectiveMainloopFwdSm80ILi8ELi1ELb1EN4cute5tupleIJNS5_1CILi128EEES8_S8_EEELi128ENS_10bfloat16_tEfNS_4arch4Sm80ELb0ELb0ELb0ELb1ELb1ELb0ELb1ELb0EEENS1_21CollectiveEpilogueFwdIS9_NS6_IJNS7_ILi1EEESF_SF_EEESA_SC_Li256ELb1ELb1ELb0ELb0EEENS1_19SingleTileSchedulerILb1ELb0ELb1ELi128EEEEEEEEEvNT_6ParamsE)
        /*0194*/ 	.word	0x00000000


	//----- nvinfo : EIATTR_REGCOUNT
	.align		4
.L_78:
        /*0198*/ 	.byte	0x04, 0x2f
        /*019a*/ 	.short	(.L_80 - .L_79)
	.align		4
.L_79:
        /*019c*/ 	.word	index@(_ZN7cutlass13device_kernelIN5flash19enable_sm80_to_sm89INS1_16FlashAttnFwdSm80INS1_25CollectiveMainloopFwdSm80ILi8ELi1ELb1EN4cute5tupleIJNS5_1CILi128EEES8_S8_EEELi128ENS_10bfloat16_tEfNS_4arch4Sm80ELb0ELb0ELb0ELb0ELb1ELb0ELb1ELb0EEENS1_21CollectiveEpilogueFwdIS9_NS6_IJNS7_ILi1EEESF_SF_EEESA_SC_Li256ELb0ELb1ELb0ELb0EEENS1_19SingleTileSchedulerILb0ELb0ELb1ELi128EEEEEEEEEvNT_6ParamsE)
        /*01a0*/ 	.word	0x00000004


	//----- nvinfo : EIATTR_FRAME_SIZE
	.align		4
.L_80:
        /*01a4*/ 	.byte	0x04, 0x11
        /*01a6*/ 	.short	(.L_82 - .L_81)
	.align		4
.L_81:
        /*01a8*/ 	.word	index@(_ZN7cutlass13device_kernelIN5flash19enable_sm80_to_sm89INS1_16FlashAttnFwdSm80INS1_25CollectiveMainloopFwdSm80ILi8ELi1ELb1EN4cute5tupleIJNS5_1CILi128EEES8_S8_EEELi128ENS_10bfloat16_tEfNS_4arch4Sm80ELb0ELb0ELb0ELb0ELb1ELb0ELb1ELb0EEENS1_21CollectiveEpilogueFwdIS9_NS6_IJNS7_ILi1EEESF_SF_EEESA_SC_Li256ELb0ELb1ELb0ELb0EEENS1_19SingleTileSchedulerILb0ELb0ELb1ELi128EEEEEEEEEvNT_6ParamsE)
        /*01ac*/ 	.word	0x00000000


	//----- nvinfo : EIATTR_MIN_STACK_SIZE
	.align		4
.L_82:
        /*01b0*/ 	.byte	0x04, 0x12
        /*01b2*/ 	.short	(.L_84 - .L_83)
	.align		4
.L_83:
        /*01b4*/ 	.word	index@(_ZN7cutlass13device_kernelIN5flash19enable_sm80_to_sm89INS1_16FlashAttnFwdSm80INS1_25CollectiveMainloopFwdSm80ILi8ELi1ELb1EN4cute5tupleIJNS5_1CILi128EEES8_S8_EEELi128ENS_10bfloat16_tEfNS_4arch4Sm80ELb0ELb0ELb0ELb0ELb1ELb0ELb1ELb0EEENS1_21CollectiveEpilogueFwdIS9_NS6_IJNS7_ILi1EEESF_SF_EEESA_SC_Li256ELb0ELb1ELb0ELb0EEENS1_19SingleTileSchedulerILb0ELb0ELb1ELi128EEEEEEEEEvNT_6ParamsE)
        /*01b8*/ 	.word	0x00000000


	//----- nvinfo : EIATTR_MIN_STACK_SIZE
	.align		4
.L_84:
        /*01bc*/ 	.byte	0x04, 0x12
        /*01be*/ 	.short	(.L_86 - .L_85)
	.align		4
.L_85:
        /*01c0*/ 	.word	index@(_ZN7cutlass13device_kernelIN5flash19enable_sm80_to_sm89INS1_16FlashAttnFwdSm80INS1_25CollectiveMainloopFwdSm80ILi8ELi1ELb1EN4cute5tupleIJNS5_1CILi128EEES8_S8_EEELi128ENS_10bfloat16_tEfNS_4arch4Sm80ELb0ELb0ELb0ELb1ELb1ELb0ELb1ELb0EEENS1_21CollectiveEpilogueFwdIS9_NS6_IJNS7_ILi1EEESF_SF_EEESA_SC_Li256ELb1ELb1ELb0ELb0EEENS1_19SingleTileSchedulerILb1ELb0ELb1ELi128EEEEEEEEEvNT_6ParamsE)
        /*01c4*/ 	.word	0x00000000


	//----- nvinfo : EIATTR_MIN_STACK_SIZE
	.align		4
.L_86:
        /*01c8*/ 	.byte	0x04, 0x12
        /*01ca*/ 	.short	(.L_88 - .L_87)
	.align		4
.L_87:
        /*01cc*/ 	.word	index@(_ZN7cutlass13device_kernelIN5flash19enable_sm80_to_sm89INS1_16FlashAttnFwdSm80INS1_25CollectiveMainloopFwdSm80ILi8ELi1ELb1EN4cute5tupleIJNS5_1CILi128EEES8_S8_EEELi128ENS_10bfloat16_tEfNS_4arch4Sm80ELb0ELb0ELb0ELb1ELb1ELb1ELb1ELb0EEENS1_21CollectiveEpilogueFwdIS9_NS6_IJNS7_ILi1EEESF_SF_EEESA_SC_Li256ELb1ELb1ELb0ELb0EEENS1_19SingleTileSchedulerILb1ELb0ELb1ELi128EEEEEEEEEvNT_6ParamsE)
        /*01d0*/ 	.word	0x00000000


	//----- nvinfo : EIATTR_MIN_STACK_SIZE
	.align		4
.L_88:
        /*01d4*/ 	.byte	0x04, 0x12
        /*01d6*/ 	.short	(.L_90 - .L_89)
	.align		4
.L_89:
        /*01d8*/ 	.word	index@(_ZN7cutlass13device_kernelIN5flash19enable_sm80_to_sm89INS1_16FlashAttnFwdSm80INS1_25CollectiveMainloopFwdSm80ILi8ELi1ELb1EN4cute5tupleIJNS5_1CILi128EEENS7_ILi96EEES8_EEELi128ENS_10bfloat16_tEfNS_4arch4Sm80ELb0ELb1ELb0ELb0ELb1ELb0ELb1ELb0EEENS1_21CollectiveEpilogueFwdINS6_IJS8_S8_S9_EEENS6_IJNS7_ILi1EEESH_SH_EEESB_SD_Li256ELb0ELb1ELb0ELb0EEENS1_19SingleTileSchedulerILb0ELb0ELb1ELi128EEEEEEEEEvNT_6ParamsE)
        /*01dc*/ 	.word	0x00000000


	//----- nvinfo : EIATTR_MIN_STACK_SIZE
	.align		4
.L_90:
        /*01e0*/ 	.byte	0x04, 0x12
        /*01e2*/ 	.short	(.L_92 - .L_91)
	.align		4
.L_91:
        /*01e4*/ 	.word	index@(_ZN7cutlass13device_kernelIN5flash19enable_sm80_to_sm89INS1_16FlashAttnFwdSm80INS1_25CollectiveMainloopFwdSm80ILi8ELi1ELb1EN4cute5tupleIJNS5_1CILi128EEENS7_ILi96EEES8_EEELi128ENS_10bfloat16_tEfNS_4arch4Sm80ELb0ELb1ELb0ELb1ELb1ELb0ELb1ELb0EEENS1_21CollectiveEpilogueFwdINS6_IJS8_S8_S9_EEENS6_IJNS7_ILi1EEESH_SH_EEESB_SD_Li256ELb1ELb1ELb0ELb0EEENS1_19SingleTileSchedulerILb1ELb0ELb1ELi128EEEEEEEEEvNT_6ParamsE)
        /*01e8*/ 	.word	0x00000000


	//----- nvinfo : EIATTR_MIN_STACK_SIZE
	.align		4
.L_92:
        /*01ec*/ 	.byte	0x04, 0x12
        /*01ee*/ 	.short	(.L_94 - .L_93)
	.align		4
.L_93:
        /*01f0*/ 	.word	index@(_ZN7cutlass13device_kernelIN5flash19enable_sm80_to_sm89INS1_16FlashAttnFwdSm80INS1_25CollectiveMainloopFwdSm80ILi8ELi1ELb1EN4cute5tupleIJNS5_1CILi128EEENS7_ILi96EEES8_EEELi128ENS_10bfloat16_tEfNS_4arch4Sm80ELb0ELb1ELb0ELb1ELb1ELb1ELb1ELb0EEENS1_21CollectiveEpilogueFwdINS6_IJS8_S8_S9_EEENS6_IJNS7_ILi1EEESH_SH_EEESB_SD_Li256ELb1ELb1ELb0ELb0EEENS1_19SingleTileSchedulerILb1ELb0ELb1ELi128EEEEEEEEEvNT_6ParamsE)
        /*01f4*/ 	.word	0x00000000


	//----- nvinfo : EIATTR_MIN_STACK_SIZE
	.align		4
.L_94:
        /*01f8*/ 	.byte	0x04, 0x12
        /*01fa*/ 	.short	(.L_96 - .L_95)
	.align		4
.L_95:
        /*01fc*/ 	.word	index@(_ZN7cutlass13device_kernelIN5flash19enable_sm80_to_sm89INS1_16FlashAttnFwdSm80INS1_25CollectiveMainloopFwdSm80ILi8ELi1ELb1EN4cute5tupleIJNS5_1CILi128EEES8_S8_EEELi128ENS_10bfloat16_tEfNS_4arch4Sm80ELb1ELb0ELb0ELb0ELb1ELb0ELb1ELb0EEENS1_21CollectiveEpilogueFwdIS9_NS6_IJNS7_ILi1EEESF_SF_EEESA_SC_Li256ELb0ELb1ELb0ELb0EEENS1_30DynamicPersistentTileSchedulerILi256ELi256ELb0ELb1ELb0EEEEEEEEEvNT_6ParamsE)
        /*0200*/ 	.word	0x00000000


	//----- nvinfo : EIATTR_MIN_STACK_SIZE
	.align		4
.L_96:
        /*0204*/ 	.byte	0x04, 0x12
        /*0206*/ 	.short	(.L_98 - .L_97)
	.align		4
.L_97:
        /*0208*/ 	.word	index@(_ZN7cutlass13device_kernelIN5flash19enable_sm80_to_sm89INS1_16FlashAttnFwdSm80INS1_25CollectiveMainloopFwdSm80ILi8ELi1ELb1EN4cute5tupleIJNS5_1CILi128EEES8_S8_EEELi128ENS_10bfloat16_tEfNS_4arch4Sm80ELb1ELb0ELb0ELb1ELb1ELb0ELb1ELb0EEENS1_21CollectiveEpilogueFwdIS9_NS6_IJNS7_ILi1EEESF_SF_EEESA_SC_Li256ELb1ELb1ELb0ELb0EEENS1_19SingleTileSchedulerILb1ELb0ELb1ELi128EEEEEEEEEvNT_6ParamsE)
        /*020c*/ 	.word	0x00000000


	//----- nvinfo : EIATTR_MIN_STACK_SIZE
	.align		4
.L_98:
        /*0210*/ 	.byte	0x04, 0x12
        /*0212*/ 	.short	(.L_100 - .L_99)
	.align		4
.L_99:
        /*0214*/ 	.word	index@(_ZN7cutlass13device_kernelIN5flash19enable_sm80_to_sm89INS1_16FlashAttnFwdSm80INS1_25CollectiveMainloopFwdSm80ILi8ELi1ELb1EN4cute5tupleIJNS5_1CILi128EEES8_S8_EEELi128ENS_10bfloat16_tEfNS_4arch4Sm80ELb1ELb0ELb0ELb1ELb1ELb1ELb1ELb0EEENS1_21CollectiveEpilogueFwdIS9_NS6_IJNS7_ILi1EEESF_SF_EEESA_SC_Li256ELb1ELb1ELb0ELb0EEENS1_19SingleTileSchedulerILb1ELb0ELb1ELi128EEEEEEEEEvNT_6ParamsE)
        /*0218*/ 	.word	0x00000000


	//----- nvinfo : EIATTR_MIN_STACK_SIZE
	.align		4
.L_100:
        /*021c*/ 	.byte	0x04, 0x12
        /*021e*/ 	.short	(.L_102 - .L_101)
	.align		4
.L_101:
        /*0220*/ 	.word	index@(_ZN7cutlass13device_kernelIN5flash19enable_sm80_to_sm89INS1_16FlashAttnFwdSm80INS1_25CollectiveMainloopFwdSm80ILi4ELi1ELb0EN4cute5tupleIJNS5_1CILi128EEENS7_ILi64EEES8_EEELi128ENS_10bfloat16_tEfNS_4arch4Sm80ELb0ELb0ELb0ELb0ELb1ELb0ELb1ELb0EEENS1_21CollectiveEpilogueFwdINS6_IJS8_S8_S9_EEENS6_IJNS7_ILi1EEESH_SH_EEESB_SD_Li128ELb0ELb1ELb0ELb0EEENS1_19SingleTileSchedulerILb0ELb0ELb1ELi128EEEEEEEEEvNT_6ParamsE)
        /*0224*/ 	.word	0x00000000


	//----- nvinfo : EIATTR_MIN_STACK_SIZE
	.align		4
.L_102:
        /*0228*/ 	.byte	0x04, 0x12
        /*022a*/ 	.short	(.L_104 - .L_103)
	.align		4
.L_103:
        /*022c*/ 	.word	index@(_ZN7cutlass13device_kernelIN5flash19enable_sm80_to_sm89INS1_16FlashAttnFwdSm80INS1_25CollectiveMainloopFwdSm80ILi4ELi1ELb0EN4cute5tupleIJNS5_1CILi128EEENS7_ILi64EEES8_EEELi128ENS_10bfloat16_tEfNS_4arch4Sm80ELb0ELb0ELb0ELb1ELb1ELb0ELb1ELb0EEENS1_21CollectiveEpilogueFwdINS6_IJS8_S8_S9_EEENS6_IJNS7_ILi1EEESH_SH_EEESB_SD_Li128ELb1ELb1ELb0ELb0EEENS1_19SingleTileSchedulerILb1ELb0ELb1ELi128EEEEEEEEEvNT_6ParamsE)
        /*0230*/ 	.word	0x00000000


	//----- nvinfo : EIATTR_MIN_STACK_SIZE
	.align		4
.L_104:
        /*0234*/ 	.byte	0x04, 0x12
        /*0236*/ 	.short	(.L_106 - .L_105)
	.align		4
.L_105:
        /*0238*/ 	.word	index@(_ZN7cutlass13device_kernelIN5flash19enable_sm80_to_sm89INS1_16FlashAttnFwdSm80INS1_25CollectiveMainloopFwdSm80ILi4ELi1ELb0EN4cute5tupleIJNS5_1CILi128EEENS7_ILi64EEES8_EEELi128ENS_10bfloat16_tEfNS_4arch4Sm80ELb0ELb0ELb0ELb1ELb1ELb1ELb1ELb0EEENS1_21CollectiveEpilogueFwdINS6_IJS8_S8_S9_EEENS6_IJNS7_ILi1EEESH_SH_EEESB_SD_Li128ELb1ELb1ELb0ELb0EEENS1_19SingleTileSchedulerILb1ELb0ELb1ELi128EEEEEEEEEvNT_6ParamsE)
        /*023c*/ 	.word	0x00000000


	//----- nvinfo : EIATTR_MIN_STACK_SIZE
	.align		4
.L_106:
        /*0240*/ 	.byte	0x04, 0x12
        /*0242*/ 	.short	(.L_108 - .L_107)
	.align		4
.L_107:
        /*0244*/ 	.word	index@(_ZN7cutlass13device_kernelIN5flash19enable_sm80_to_sm89INS1_16FlashAttnFwdSm80INS1_25CollectiveMainloopFwdSm80ILi4ELi1ELb0EN4cute5tupleIJNS5_1CILi128EEENS7_ILi48EEES8_EEELi128ENS_10bfloat16_tEfNS_4arch4Sm80ELb0ELb1ELb0ELb0ELb1ELb0ELb1ELb0EEENS1_21CollectiveEpilogueFwdINS6_IJS8_S8_S9_EEENS6_IJNS7_ILi1EEESH_SH_EEESB_SD_Li128ELb0ELb1ELb0ELb0EEENS1_19SingleTileSchedulerILb0ELb0ELb1ELi128EEEEEEEEEvNT_6ParamsE)
        /*0248*/ 	.word	0x00000000


	//----- nvinfo : EIATTR_MIN_STACK_SIZE
	.align		4
.L_108:
        /*024c*/ 	.byte	0x04, 0x12
        /*024e*/ 	.short	(.L_110 - .L_109)
	.align		4
.L_109:
        /*0250*/ 	.word	index@(_ZN7cutlass13device_kernelIN5flash19enable_sm80_to_sm89INS1_16FlashAttnFwdSm80INS1_25CollectiveMainloopFwdSm80ILi4ELi1ELb0EN4cute5tupleIJNS5_1CILi128EEENS7_ILi48EEES8_EEELi128ENS_10bfloat16_tEfNS_4arch4Sm80ELb0ELb1ELb0ELb1ELb1ELb0ELb1ELb0EEENS1_21CollectiveEpilogueFwdINS6_IJS8_S8_S9_EEENS6_IJNS7_ILi1EEESH_SH_EEESB_SD_Li128ELb1ELb1ELb0ELb0EEENS1_19SingleTileSchedulerILb1ELb0ELb1ELi128EEEEEEEEEvNT_6ParamsE)
        /*0254*/ 	.word	0x00000000


	//----- nvinfo : EIATTR_MIN_STACK_SIZE
	.align		4
.L_110:
        /*0258*/ 	.byte	0x04, 0x12
        /*025a*/ 	.short	(.L_112 - .L_111)
	.align		4
.L_111:
        /*025c*/ 	.word	index@(_ZN7cutlass13device_kernelIN5flash19enable_sm80_to_sm89INS1_16FlashAttnFwdSm80INS1_25CollectiveMainloopFwdSm80ILi4ELi1ELb0EN4cute5tupleIJNS5_1CILi128EEENS7_ILi48EEES8_EEELi128ENS_10bfloat16_tEfNS_4arch4Sm80ELb0ELb1ELb0ELb1ELb1ELb1ELb1ELb0EEENS1_21CollectiveEpilogueFwdINS6_IJS8_S8_S9_EEENS6_IJNS7_ILi1EEESH_SH_EEESB_SD_Li128ELb1ELb1ELb0ELb0EEENS1_19SingleTileSchedulerILb1ELb0ELb1ELi128EEEEEEEEEvNT_6ParamsE)
        /*0260*/ 	.word	0x00000000


	//----- nvinfo : EIATTR_MIN_STACK_SIZE
	.align		4
.L_112:
        /*0264*/ 	.byte	0x04, 0x12
        /*0266*/ 	.short	(.L_114 - .L_113)
	.align		4
.L_113:
        /*0268*/ 	.word	index@(_ZN7cutlass13device_kernelIN5flash19enable_sm80_to_sm89INS1_16FlashAttnFwdSm80INS1_25CollectiveMainloopFwdSm80ILi4ELi1ELb0EN4cute5tupleIJNS5_1CILi128EEENS7_ILi64EEES8_EEELi128ENS_10bfloat16_tEfNS_4arch4Sm80ELb1ELb0ELb0ELb0ELb1ELb0ELb1ELb0EEENS1_21CollectiveEpilogueFwdINS6_IJS8_S8_S9_EEENS6_IJNS7_ILi1EEESH_SH_EEESB_SD_Li128ELb0ELb1ELb0ELb0EEENS1_30DynamicPersistentTileSchedulerILi128ELi128ELb0ELb1ELb0EEEEEEEEEvNT_6ParamsE)
        /*026c*/ 	.word	0x00000000


	//----- nvinfo : EIATTR_MIN_STACK_SIZE
	.align		4
.L_114:
        /*0270*/ 	.byte	0x04, 0x12
        /*0272*/ 	.short	(.L_116 - .L_115)
	.align		4
.L_115:
        /*0274*/ 	.word	index@(_ZN7cutlass13device_kernelIN5flash19enable_sm80_to_sm89INS1_16FlashAttnFwdSm80INS1_25CollectiveMainloopFwdSm80ILi4ELi1ELb0EN4cute5tupleIJNS5_1CILi128EEENS7_ILi64EEES8_EEELi128ENS_10bfloat16_tEfNS_4arch4Sm80ELb1ELb0ELb0ELb1ELb1ELb0ELb1ELb0EEENS1_21CollectiveEpilogueFwdINS6_IJS8_S8_S9_EEENS6_IJNS7_ILi1EEESH_SH_EEESB_SD_Li128ELb1ELb1ELb0ELb0EEENS1_19SingleTileSchedulerILb1ELb0ELb1ELi128EEEEEEEEEvNT_6ParamsE)
        /*0278*/ 	.word	0x00000000


	//----- nvinfo : EIATTR_MIN_STACK_SIZE
	.align		4
.L_116:
        /*027c*/ 	.byte	0x04, 0x12
        /*027e*/ 	.short	(.L_118 - .L_117)
	.align		4
.L_117:
        /*0280*/ 	.word	index@(_ZN7cutlass13device_kernelIN5flash19enable_sm80_to_sm89INS1_16FlashAttnFwdSm80INS1_25CollectiveMainloopFwdSm80ILi4ELi1ELb0EN4cute5tupleIJNS5_1CILi128EEENS7_ILi64EEES8_EEELi128ENS_10bfloat16_tEfNS_4arch4Sm80ELb1ELb0ELb0ELb1ELb1ELb1ELb1ELb0EEENS1_21CollectiveEpilogueFwdINS6_IJS8_S8_S9_EEENS6_IJNS7_ILi1EEESH_SH_EEESB_SD_Li128ELb1ELb1ELb0ELb0EEENS1_19SingleTileSchedulerILb1ELb0ELb1ELi128EEEEEEEEEvNT_6ParamsE)
        /*0284*/ 	.word	0x00000000
.L_118:


//--------------------- .nv.compat                --------------------------
	.section	.nv.compat,"",@"SHT_CUDA_COMPAT_INFO"
	.align	4
        /*0000*/ 	.byte	0x02, 0x09, 0x01, 0x00, 0x02, 0x02, 0x01, 0x00, 0x02, 0x05, 0x05, 0x00, 0x03, 0x07, 0x01, 0x01
        /*0010*/ 	.byte	0x02, 0x03, 0x00, 0x00, 0x02, 0x06, 0x01, 0x00, 0x04, 0x0b, 0x08, 0x00, 0x09, 0x00, 0x00, 0x00
        /*0020*/ 	.byte	0x00, 0x00, 0x00, 0x00


//--------------------- .nv.info._ZN7cutlass13device_kernelIN5flash19enable_sm80_to_sm89INS1_16FlashAttnFwdSm80INS1_25CollectiveMainloopFwdSm80ILi8ELi1ELb1EN4cute5tupleIJNS5_1CILi128EEES8_S8_EEELi128ENS_10bfloat16_tEfNS_4arch4Sm80ELb0ELb0ELb0ELb0ELb1ELb0ELb1ELb0EEENS1_21CollectiveEpilogueFwdIS9_NS6_IJNS7_ILi1EEESF_SF_EEESA_SC_Li256ELb0ELb1ELb0ELb0EEENS1_19SingleTileSchedulerILb0ELb0ELb1ELi128EEEEEEEEEvNT_6ParamsE --------------------------
	.section	.nv.info._ZN7cutlass13device_kernelIN5flash19enable_sm80_to_sm89INS1_16FlashAttnFwdSm80INS1_25CollectiveMainloopFwdSm80ILi8ELi1ELb1EN4cute5tupleIJNS5_1CILi128EEES8_S8_EEELi128ENS_10bfloat16_tEfNS_4arch4Sm80ELb0ELb0ELb0ELb0ELb1ELb0ELb1ELb0EEENS1_21CollectiveEpilogueFwdIS9_NS6_IJNS7_ILi1EEESF_SF_EEESA_SC_Li256ELb0ELb1ELb0ELb0EEENS1_19SingleTileSchedulerILb0ELb0ELb1ELi128EEEEEEEEEvNT_6ParamsE,"",@"SHT_CUDA_INFO"
	.sectionflags	@""
	.align	4


	//----- nvinfo : EIATTR_CUDA_API_VERSION
	.align		4
        /*0000*/ 	.byte	0x04, 0x37
        /*0002*/ 	.short	(.L_120 - .L_119)
.L_119:
        /*0004*/ 	.word	0x00000082


	//----- nvinfo : EIATTR_KPARAM_INFO
	.align		4
.L_120:
        /*0008*/ 	.byte	0x04, 0x17
        /*000a*/ 	.short	(.L_122 - .L_121)
.L_121:
        /*000c*/ 	.word	0x00000000
        /*0010*/ 	.short	0x0000
        /*0012*/ 	.short	0x0000
        /*0014*/ 	.byte	0x00, 0xf0, 0x61, 0x10


	//----- nvinfo : EIATTR_SPARSE_MMA_MASK
	.align		4
.L_122:
        /*0018*/ 	.byte	0x03, 0x50
        /*001a*/ 	.short	0x0000


	//----- nvinfo : EIATTR_MAXREG_COUNT
	.align		4
        /*001c*/ 	.byte	0x03, 0x1b
        /*001e*/ 	.short	0x00ff


	//----- nvinfo : EIATTR_MERCURY_ISA_VERSION
	.align		4
        /*0020*/ 	.byte	0x03, 0x5f
        /*0022*/ 	.short	0x0101


	//----- nvinfo : EIATTR_VRC_CTA_INIT_COUNT
	.align		4
        /*0024*/ 	.byte	0x02, 0x4a
	.zero		1
	.zero		1


	//----- nvinfo : EIATTR_EXIT_INSTR_OFFSETS
	.align		4
        /*0028*/ 	.byte	0x04, 0x1c
        /*002a*/ 	.short	(.L_124 - .L_123)


	//   ....[0]....
.L_123:
        /*002c*/ 	.word	0x00000010


	//----- nvinfo : EIATTR_MAX_THREADS
	.align		4
.L_124:
        /*0030*/ 	.byte	0x04, 0x05
        /*0032*/ 	.short	(.L_126 - .L_125)
.L_125:
        /*0034*/ 	.word	0x00000100
        /*0038*/ 	.word	0x00000001
        /*003c*/ 	.word	0x00000001


	//----- nvinfo : EIATTR_CBANK_PARAM_SIZE
	.align		4
.L_126:
        /*0040*/ 	.byte	0x03, 0x19
        /*0042*/ 	.short	0x0418


	//----- nvinfo : EIATTR_PARAM_CBANK
	.align		4
        /*0044*/ 	.byte	0x04, 0x0a
        /*0046*/ 	.short	(.L_128 - .L_127)
	.align		4
.L_127:
        /*0048*/ 	.word	index@(.nv.constant0._ZN7cutlass13device_kernelIN5flash19enable_sm80_to_sm89INS1_16FlashAttnFwdSm80INS1_25CollectiveMainloopFwdSm80ILi8ELi1ELb1EN4cute5tupleIJNS5_1CILi128EEES8_S8_EEELi128ENS_10bfloat16_tEfNS_4arch4Sm80ELb0ELb0ELb0ELb0ELb1ELb0ELb1ELb0EEENS1_21CollectiveEpilogueFwdIS9_NS6_IJNS7_ILi1EEESF_SF_EEESA_SC_Li256ELb0ELb1ELb0ELb0EEENS1_19SingleTileSchedulerILb0ELb0ELb1ELi128EEEEEEEEEvNT_6ParamsE)
        /*004c*/ 	.short	0x0380
        /*004e*/ 	.short	0x0418


	//----- nvinfo : EIATTR_SW_WAR
	.align		4
.L_128:
        /*0050*/ 	.byte	0x04, 0x36
        /*0052*/ 	.short	(.L_130 - .L_129)
.L_129:
        /*0054*/ 	.word	0x00000008
.L_130:


//--------------------- .nv.info._ZN7cutlass13device_kernelIN5flash19enable_sm80_to_sm89INS1_16FlashAttnFwdSm80INS1_25CollectiveMainloopFwdSm80ILi8ELi1ELb1EN4cute5tupleIJNS5_1CILi128EEES8_S8_EEELi128ENS_10bfloat16_tEfNS_4arch4Sm80ELb0ELb0ELb0ELb1ELb1ELb0ELb1ELb0EEENS1_21CollectiveEpilogueFwdIS9_NS6_IJNS7_ILi1EEESF_SF_EEESA_SC_Li256ELb1ELb1ELb0ELb0EEENS1_19SingleTileSchedulerILb1ELb0ELb1ELi128EEEEEEEEEvNT_6ParamsE --------------------------
	.section	.nv.info._ZN7cutlass13device_kernelIN5flash19enable_sm80_to_sm89INS1_16FlashAttnFwdSm80INS1_25CollectiveMainloopFwdSm80ILi8ELi1ELb1EN4cute5tupleIJNS5_1CILi128EEES8_S8_EEELi128ENS_10bfloat16_tEfNS_4arch4Sm80ELb0ELb0ELb0ELb1ELb1ELb0ELb1ELb0EEENS1_21CollectiveEpilogueFwdIS9_NS6_IJNS7_ILi1EEESF_SF_EEESA_SC_Li256ELb1ELb1ELb0ELb0EEENS1_19SingleTileSchedulerILb1ELb0ELb1ELi128EEEEEEEEEvNT_6ParamsE,"",@"SHT_CUDA_INFO"
	.sectionflags	@""
	.align	4


	//----- nvinfo : EIATTR_CUDA_API_VERSION
	.align		4
        /*0000*/ 	.byte	0x04, 0x37
        /*0002*/ 	.short	(.L_132 - .L_131)
.L_131:
        /*0004*/ 	.word	0x00000082


	//----- nvinfo : EIATTR_KPARAM_INFO
	.align		4
.L_132:
        /*0008*/ 	.byte	0x04, 0x17
        /*000a*/ 	.short	(.L_134 - .L_133)
.L_133:
        /*000c*/ 	.word	0x00000000
        /*0010*/ 	.short	0x0000
        /*0012*/ 	.short	0x0000
        /*0014*/ 	.byte	0x00, 0xf0, 0x61, 0x10


	//----- nvinfo : EIATTR_SPARSE_MMA_MASK
	.align		4
.L_134:
        /*0018*/ 	.byte	0x03, 0x50
        /*001a*/ 	.short	0x0000


	//----- nvinfo : EIATTR_MAXREG_COUNT
	.align		4
        /*001c*/ 	.byte	0x03, 0x1b
        /*001e*/ 	.short	0x00ff


	//----- nvinfo : EIATTR_MERCURY_ISA_VERSION
	.align		4
        /*0020*/ 	.byte	0x03, 0x5f
        /*0022*/ 	.short	0x0101


	//----- nvinfo : EIATTR_VRC_CTA_INIT_COUNT
	.align		4
        /*0024*/ 	.byte	0x02, 0x4a
	.zero		1
	.zero		1


	//----- nvinfo : EIATTR_EXIT_INSTR_OFFSETS
	.align		4
        /*0028*/ 	.byte	0x04, 0x1c
        /*002a*/ 	.short	(.L_136 - .L_135)


	//   ....[0]....
.L_135:
        /*002c*/ 	.word	0x00000010


	//----- nvinfo : EIATTR_MAX_THREADS
	.align		4
.L_136:
        /*0030*/ 	.byte	0x04, 0x05
        /*0032*/ 	.short	(.L_138 - .L_137)
.L_137:
        /*0034*/ 	.word	0x00000100
        /*0038*/ 	.word	0x00000001
        /*003c*/ 	.word	0x00000001


	//----- nvinfo : EIATTR_CBANK_PARAM_SIZE
	.align		4
.L_138:
        /*0040*/ 	.byte	0x03, 0x19
        /*0042*/ 	.short	0x0418


	//----- nvinfo : EIATTR_PARAM_CBANK
	.align		4
        /*0044*/ 	.byte	0x04, 0x0a
        /*0046*/ 	.short	(.L_140 - .L_139)
	.align		4
.L_139:
        /*0048*/ 	.word	index@(.nv.constant0._ZN7cutlass13device_kernelIN5flash19enable_sm80_to_sm89INS1_16FlashAttnFwdSm80INS1_25CollectiveMainloopFwdSm80ILi8ELi1ELb1EN4cute5tupleIJNS5_1CILi128EEES8_S8_EEELi128ENS_10bfloat16_tEfNS_4arch4Sm80ELb0ELb0ELb0ELb1ELb1ELb0ELb1ELb0EEENS1_21CollectiveEpilogueFwdIS9_NS6_IJNS7_ILi1EEESF_SF_EEESA_SC_Li256ELb1ELb1ELb0ELb0EEENS1_19SingleTileSchedulerILb1ELb0ELb1ELi128EEEEEEEEEvNT_6ParamsE)
        /*004c*/ 	.short	0x0380
        /*004e*/ 	.short	0x0418


	//----- nvinfo : EIATTR_SW_WAR
	.align		4
.L_140:
        /*0050*/ 	.byte	0x04, 0x36
        /*0052*/ 	.short	(.L_142 - .L_141)
.L_141:
        /*0054*/ 	.word	0x00000008
.L_142:


//--------------------- .nv.info._ZN7cutlass13device_kernelIN5flash19enable_sm80_to_sm89INS1_16FlashAttnFwdSm80INS1_25CollectiveMainloopFwdSm80ILi8ELi1ELb1EN4cute5tupleIJNS5_1CILi128EEES8_S8_EEELi128ENS_10bfloat16_tEfNS_4arch4Sm80ELb0ELb0ELb0ELb1ELb1ELb1ELb1ELb0EEENS1_21CollectiveEpilogueFwdIS9_NS6_IJNS7_ILi1EEESF_SF_EEESA_SC_Li256ELb1ELb1ELb0ELb0EEENS1_19SingleTileSchedulerILb1ELb0ELb1ELi128EEEEEEEEEvNT_6ParamsE --------------------------
	.section	.nv.info._ZN7cutlass13device_kernelIN5flash19enable_sm80_to_sm89INS1_16FlashAttnFwdSm80INS1_25CollectiveMainloopFwdSm80ILi8ELi1ELb1EN4cute5tupleIJNS5_1CILi128EEES8_S8_EEELi128ENS_10bfloat16_tEfNS_4arch4Sm80ELb0ELb0ELb0ELb1ELb1ELb1ELb1ELb0EEENS1_21CollectiveEpilogueFwdIS9_NS6_IJNS7_ILi1EEESF_SF_EEESA_SC_Li256ELb1ELb1ELb0ELb0EEENS1_19SingleTileSchedulerILb1ELb0ELb1ELi128EEEEEEEEEvNT_6ParamsE,"",@"SHT_CUDA_INFO"
	.sectionflags	@""
	.align	4


	//----- nvinfo : EIATTR_CUDA_API_VERSION
	.align		4
        /*0000*/ 	.byte	0x04, 0x37
        /*0002*/ 	.short	(.L_144 - .L_143)
.L_143:
        /*0004*/ 	.word	0x00000082


	//----- nvinfo : EIATTR_KPARAM_INFO
	.align		4
.L_144:
        /*0008*/ 	.byte	0x04, 0x17
        /*000a*/ 	.short	(.L_146 - .L_145)
.L_145:
        /*000c*/ 	.word	0x00000000
        /*0010*/ 	.short	0x0000
        /*0012*/ 	.short	0x0000
        /*0014*/ 	.byte	0x00, 0xf0, 0x61, 0x10


	//----- nvinfo : EIATTR_SPARSE_MMA_MASK
	.align		4
.L_146:
        /*0018*/ 	.byte	0x03, 0x50
        /*001a*/ 	.short	0x0000


	//----- nvinfo : EIATTR_MAXREG_COUNT
	.align		4
        /*001c*/ 	.byte	0x03, 0x1b
        /*001e*/ 	.short	0x00ff


	//----- nvinfo : EIATTR_MERCURY_ISA_VERSION
	.align		4
        /*0020*/ 	.byte	0x03, 0x5f
        /*0022*/ 	.short	0x0101


	//----- nvinfo : EIATTR_VRC_CTA_INIT_COUNT
	.align		4
        /*0024*/ 	.byte	0x02, 0x4a
	.zero		1
	.zero		1


	//----- nvinfo : EIATTR_EXIT_INSTR_OFFSETS
	.align		4
        /*0028*/ 	.byte	0x04, 0x1c
        /*002a*/ 	.short	(.L_148 - .L_147)


	//   ....[0]....
.L_147:
        /*002c*/ 	.word	0x00000010


	//----- nvinfo : EIATTR_MAX_THREADS
	.align		4
.L_148:
        /*0030*/ 	.byte	0x04, 0x05
        /*0032*/ 	.short	(.L_150 - .L_149)
.L_149:
        /*0034*/ 	.word	0x00000100
        /*0038*/ 	.word	0x00000001
        /*003c*/ 	.word	0x00000001


	//----- nvinfo : EIATTR_CBANK_PARAM_SIZE
	.align		4
.L_150:
        /*0040*/ 	.byte	0x03, 0x19
        /*0042*/ 	.short	0x0418


	//----- nvinfo : EIATTR_PARAM_CBANK
	.align		4
        /*0044*/ 	.byte	0x04, 0x0a
        /*0046*/ 	.short	(.L_152 - .L_151)
	.align		4
.L_151:
        /*0048*/ 	.word	index@(.nv.constant0._ZN7cutlass13device_kernelIN5flash19enable_sm80_to_sm89INS1_16FlashAttnFwdSm80INS1_25CollectiveMainloopFwdSm80ILi8ELi1ELb1EN4cute5tupleIJNS5_1CILi128EEES8_S8_EEELi128ENS_10bfloat16_tEfNS_4arch4Sm80ELb0ELb0ELb0ELb1ELb1ELb1ELb1ELb0EEENS1_21CollectiveEpilogueFwdIS9_NS6_IJNS7_ILi1EEESF_SF_EEESA_SC_Li256ELb1ELb1ELb0ELb0EEENS1_19SingleTileSchedulerILb1ELb0ELb1ELi128EEEEEEEEEvNT_6ParamsE)
        /*004c*/ 	.short	0x0380
        /*004e*/ 	.short	0x0418


	//----- nvinfo : EIATTR_SW_WAR
	.align		4
.L_152:
        /*0050*/ 	.byte	0x04, 0x36
        /*0052*/ 	.short	(.L_154 - .L_153)
.L_153:
        /*0054*/ 	.word	0x00000008
.L_154:


//--------------------- .nv.info._ZN7cutlass13device_kernelIN5flash19enable_sm80_to_sm89INS1_16FlashAttnFwdSm80INS1_25CollectiveMainloopFwdSm80ILi8ELi1ELb1EN4cute5tupleIJNS5_1CILi128EEENS7_ILi96EEES8_EEELi128ENS_10bfloat16_tEfNS_4arch4Sm80ELb0ELb1ELb0ELb0ELb1ELb0ELb1ELb0EEENS1_21CollectiveEpilogueFwdINS6_IJS8_S8_S9_EEENS6_IJNS7_ILi1EEESH_SH_EEESB_SD_Li256ELb0ELb1ELb0ELb0EEENS1_19SingleTileSchedulerILb0ELb0ELb1ELi128EEEEEEEEEvNT_6ParamsE --------------------------
	.section	.nv.info._ZN7cutlass13device_kernelIN5flash19enable_sm80_to_sm89INS1_16FlashAttnFwdSm80INS1_25CollectiveMainloopFwdSm80ILi8ELi1ELb1EN4cute5tupleIJNS5_1CILi128EEENS7_ILi96EEES8_EEELi128ENS_10bfloat16_tEfNS_4arch4Sm80ELb0ELb1ELb0ELb0ELb1ELb0ELb1ELb0EEENS1_21CollectiveEpilogueFwdINS6_IJS8_S8_S9_EEENS6_IJNS7_ILi1EEESH_SH_EEESB_SD_Li256ELb0ELb1ELb0ELb0EEENS1_19SingleTileSchedulerILb0ELb0ELb1ELi128EEEEEEEEEvNT_6ParamsE,"",@"SHT_CUDA_INFO"
	.sectionflags	@""
	.align	4


	//----- nvinfo : EIATTR_CUDA_API_VERSION
	.align		4
        /*0000*/ 	.byte	0x04, 0x37
        /*0002*/ 	.short	(.L_156 - .L_155)
.L_155:
        /*0004*/ 	.word	0x00000082


	//----- nvinfo : EIATTR_KPARAM_INFO
	.align		4
.L_156:
        /*0008*/ 	.byte	0x04, 0x17
        /*000a*/ 	.short	(.L_158 - .L_157)
.L_157:
        /*000c*/ 	.word	0x00000000
        /*0010*/ 	.short	0x0000
        /*0012*/ 	.short	0x0000
        /*0014*/ 	.byte	0x00, 0xf0, 0x61, 0x10


	//----- nvinfo : EIATTR_SPARSE_MMA_MASK
	.align		4
.L_158:
        /*0018*/ 	.byte	0x03, 0x50
        /*001a*/ 	.short	0x0000


	//----- nvinfo : EIATTR_MAXREG_COUNT
	.align		4
        /*001c*/ 	.byte	0x03, 0x1b
        /*001e*/ 	.short	0x00ff


	//----- nvinfo : EIATTR_MERCURY_ISA_VERSION
	.align		4
        /*0020*/ 	.byte	0x03, 0x5f
        /*0022*/ 	.short	0x0101


	//----- nvinfo : EIATTR_VRC_CTA_INIT_COUNT
	.align		4
        /*0024*/ 	.byte	0x02, 0x4a
	.zero		1
	.zero		1


	//----- nvinfo : EIATTR_EXIT_INSTR_OFFSETS
	.align		4
        /*0028*/ 	.byte	0x04, 0x1c
        /*002a*/ 	.short	(.L_160 - .L_159)


	//   ....[0]....
.L_159:
        /*002c*/ 	.word	0x00000010


	//----- nvinfo : EIATTR_MAX_THREADS
	.align		4
.L_160:
        /*0030*/ 	.byte	0x04, 0x05
        /*0032*/ 	.short	(.L_162 - .L_161)
.L_161:
        /*0034*/ 	.word	0x00000100
        /*0038*/ 	.word	0x00000001
        /*003c*/ 	.word	0x00000001


	//----- nvinfo : EIATTR_CBANK_PARAM_SIZE
	.align		4
.L_162:
        /*0040*/ 	.byte	0x03, 0x19
        /*0042*/ 	.short	0x0418


	//----- nvinfo : EIATTR_PARAM_CBANK
	.align		4
        /*0044*/ 	.byte	0x04, 0x0a
        /*0046*/ 	.short	(.L_164 - .L_163)
	.align		4
.L_163:
        /*0048*/ 	.word	index@(.nv.constant0._ZN7cutlass13device_kernelIN5flash19enable_sm80_to_sm89INS1_16FlashAttnFwdSm80INS1_25CollectiveMainloopFwdSm80ILi8ELi1ELb1EN4cute5tupleIJNS5_1CILi128EEENS7_ILi96EEES8_EEELi128ENS_10bfloat16_tEfNS_4arch4Sm80ELb0ELb1ELb0ELb0ELb1ELb0ELb1ELb0EEENS1_21CollectiveEpilogueFwdINS6_IJS8_S8_S9_EEENS6_IJNS7_ILi1EEESH_SH_EEESB_SD_Li256ELb0ELb1ELb0ELb0EEENS1_19SingleTileSchedulerILb0ELb0ELb1ELi128EEEEEEEEEvNT_6ParamsE)
        /*004c*/ 	.short	0x0380
        /*004e*/ 	.short	0x0418


	//----- nvinfo : EIATTR_SW_WAR
	.align		4
.L_164:
        /*0050*/ 	.byte	0x04, 0x36
        /*0052*/ 	.short	(.L_166 - .L_165)
.L_165:
        /*0054*/ 	.word	0x00000008
.L_166:


//--------------------- .nv.info._ZN7cutlass13device_kernelIN5flash19enable_sm80_to_sm89INS1_16FlashAttnFwdSm80INS1_25CollectiveMainloopFwdSm80ILi8ELi1ELb1EN4cute5tupleIJNS5_1CILi128EEENS7_ILi96EEES8_EEELi128ENS_10bfloat16_tEfNS_4arch4Sm80ELb0ELb1ELb0ELb1ELb1ELb0ELb1ELb0EEENS1_21CollectiveEpilogueFwdINS6_IJS8_S8_S9_EEENS6_IJNS7_ILi1EEESH_SH_EEESB_SD_Li256ELb1ELb1ELb0ELb0EEENS1_19SingleTileSchedulerILb1ELb0ELb1ELi128EEEEEEEEEvNT_6ParamsE --------------------------
	.section	.nv.info._ZN7cutlass13device_kernelIN5flash19enable_sm80_to_sm89INS1_16FlashAttnFwdSm80INS1_25CollectiveMainloopFwdSm80ILi8ELi1ELb1EN4cute5tupleIJNS5_1CILi128EEENS7_ILi96EEES8_EEELi128ENS_10bfloat16_tEfNS_4arch4Sm80ELb0ELb1ELb0ELb1ELb1ELb0ELb1ELb0EEENS1_21CollectiveEpilogueFwdINS6_IJS8_S8_S9_EEENS6_IJNS7_ILi1EEESH_SH_EEESB_SD_Li256ELb1ELb1ELb0ELb0EEENS1_19SingleTileSchedulerILb1ELb0ELb1ELi128EEEEEEEEEvNT_6ParamsE,"",@"SHT_CUDA_INFO"
	.sectionflags	@""
	.align	4


	//----- nvinfo : EIATTR_CUDA_API_VERSION
	.align		4
        /*0000*/ 	.byte	0x04, 0x37
        /*0002*/ 	.short	(.L_168 - .L_167)
.L_167:
        /*0004*/ 	.word	0x00000082


	//----- nvinfo : EIATTR_KPARAM_INFO
	.align		4
.L_168:
        /*0008*/ 	.byte	0x04, 0x17
        /*000a*/ 	.short	(.L_170 - .L_169)
.L_169:
        /*000c*/ 	.word	0x00000000
        /*0010*/ 	.short	0x0000
        /*0012*/ 	.short	0x0000
        /*0014*/ 	.byte	0x00, 0xf0, 0x61, 0x10


	//----- nvinfo : EIATTR_SPARSE_MMA_MASK
	.align		4
.L_170:
        /*0018*/ 	.byte	0x03, 0x50
        /*001a*/ 	.short	0x0000


	//----- nvinfo : EIATTR_MAXREG_COUNT
	.align		4
        /*001c*/ 	.byte	0x03, 0x1b
        /*001e*/ 	.short	0x00ff


	//----- nvinfo : EIATTR_MERCURY_ISA_VERSION
	.align		4
        /*0020*/ 	.byte	0x03, 0x5f
        /*0022*/ 	.short	0x0101


	//----- nvinfo : EIATTR_VRC_CTA_INIT_COUNT
	.align		4
        /*0024*/ 	.byte	0x02, 0x4a
	.zero		1
	.zero		1


	//----- nvinfo : EIATTR_EXIT_INSTR_OFFSETS
	.align		4
        /*0028*/ 	.byte	0x04, 0x1c
        /*002a*/ 	.short	(.L_172 - .L_171)


	//   ....[0]....
.L_171:
        /*002c*/ 	.word	0x00000010


	//----- nvinfo : EIATTR_MAX_THREADS
	.align		4
.L_172:
        /*0030*/ 	.byte	0x04, 0x05
        /*0032*/ 	.short	(.L_174 - .L_173)
.L_173:
        /*0034*/ 	.word	0x00000100
        /*0038*/ 	.word	0x00000001
        /*003c*/ 	.word	0x00000001


	//----- nvinfo : EIATTR_CBANK_PARAM_SIZE
	.align		4
.L_174:
        /*0040*/ 	.byte	0x03, 0x19
        /*0042*/ 	.short	0x0418


	//----- nvinfo : EIATTR_PARAM_CBANK
	.align		4
        /*0044*/ 	.byte	0x04, 0x0a
        /*0046*/ 	.short	(.L_176 - .L_175)
	.align		4
.L_175:
        /*0048*/ 	.word	index@(.nv.constant0._ZN7cutlass13device_kernelIN5flash19enable_sm80_to_sm89INS1_16FlashAttnFwdSm80INS1_25CollectiveMainloopFwdSm80ILi8ELi1ELb1EN4cute5tupleIJNS5_1CILi128EEENS7_ILi96EEES8_EEELi128ENS_10bfloat16_tEfNS_4arch4Sm80ELb0ELb1ELb0ELb1ELb1ELb0ELb1ELb0EEENS1_21CollectiveEpilogueFwdINS6_IJS8_S8_S9_EEENS6_IJNS7_ILi1EEESH_SH_EEESB_SD_Li256ELb1ELb1ELb0ELb0EEENS1_19SingleTileSchedulerILb1ELb0ELb1ELi128EEEEEEEEEvNT_6ParamsE)
        /*004c*/ 	.short	0x0380
        /*004e*/ 	.short	0x0418


	//----- nvinfo : EIATTR_SW_WAR
	.align		4
.L_176:
        /*0050*/ 	.byte	0x04, 0x36
        /*0052*/ 	.short	(.L_178 - .L_177)
.L_177:
        /*0054*/ 	.word	0x00000008
.L_178:


//--------------------- .nv.info._ZN7cutlass13device_kernelIN5flash19enable_sm80_to_sm89INS1_16FlashAttnFwdSm80INS1_25CollectiveMainloopFwdSm80ILi8ELi1ELb1EN4cute5tupleIJNS5_1CILi128EEENS7_ILi96EEES8_EEELi128ENS_10bfloat16_tEfNS_4arch4Sm80ELb0ELb1ELb0ELb1ELb1ELb1ELb1ELb0EEENS1_21CollectiveEpilogueFwdINS6_IJS8_S8_S9_EEENS6_IJNS7_ILi1EEESH_SH_EEESB_SD_Li256ELb1ELb1ELb0ELb0EEENS1_19SingleTileSchedulerILb1ELb0ELb1ELi128EEEEEEEEEvNT_6ParamsE --------------------------
	.section	.nv.info._ZN7cutlass13device_kernelIN5flash19enable_sm80_to_sm89INS1_16FlashAttnFwdSm80INS1_25CollectiveMainloopFwdSm80ILi8ELi1ELb1EN4cute5tupleIJNS5_1CILi128EEENS7_ILi96EEES8_EEELi128ENS_10bfloat16_tEfNS_4arch4Sm80ELb0ELb1ELb0ELb1ELb1ELb1ELb1ELb0EEENS1_21CollectiveEpilogueFwdINS6_IJS8_S8_S9_EEENS6_IJNS7_ILi1EEESH_SH_EEESB_SD_Li256ELb1ELb1ELb0ELb0EEENS1_19SingleTileSchedulerILb1ELb0ELb1ELi128EEEEEEEEEvNT_6ParamsE,"",@"SHT_CUDA_INFO"
	.sectionflags	@""
	.align	4


	//----- nvinfo : EIATTR_CUDA_API_VERSION
	.align		4
        /*0000*/ 	.byte	0x04, 0x37
        /*0002*/ 	.short	(.L_180 - .L_179)
.L_179:
        /*0004*/ 	.word	0x00000082


	//----- nvinfo : EIATTR_KPARAM_INFO
	.align		4
.L_180:
        /*0008*/ 	.byte	0x04, 0x17
        /*000a*/ 	.short	(.L_182 - .L_181)
.L_181:
        /*000c*/ 	.word	0x00000000
        /*0010*/ 	.short	0x0000
        /*0012*/ 	.short	0x0000
        /*0014*/ 	.byte	0x00, 0xf0, 0x61, 0x10


	//----- nvinfo : EIATTR_SPARSE_MMA_MASK
	.align		4
.L_182:
        /*0018*/ 	.byte	0x03, 0x50
        /*001a*/ 	.short	0x0000


	//----- nvinfo : EIATTR_MAXREG_COUNT
	.align		4
        /*001c*/ 	.byte	0x03, 0x1b
        /*001e*/ 	.short	0x00ff


	//----- nvinfo : EIATTR_MERCURY_ISA_VERSION
	.align		4
        /*0020*/ 	.byte	0x03, 0x5f
        /*0022*/ 	.short	0x0101


	//----- nvinfo : EIATTR_VRC_CTA_INIT_COUNT
	.align		4
        /*0024*/ 	.byte	0x02, 0x4a
	.zero		1
	.zero		1


	//----- nvinfo : EIATTR_EXIT_INSTR_OFFSETS
	.align		4
        /*0028*/ 	.byte	0x04, 0x1c
        /*002a*/ 	.short	(.L_184 - .L_183)


	//   ....[0]....
.L_183:
        /*002c*/ 	.word	0x00000010


	//----- nvinfo : EIATTR_MAX_THREADS
	.align		4
.L_184:
        /*0030*/ 	.byte	0x04, 0x05
        /*0032*/ 	.short	(.L_186 - .L_185)
.L_185:
        /*0034*/ 	.word	0x00000100
        /*0038*/ 	.word	0x00000001
        /*003c*/ 	.word	0x00000001


	//----- nvinfo : EIATTR_CBANK_PARAM_SIZE
	.align		4
.L_186:
        /*0040*/ 	.byte	0x03, 0x19
        /*0042*/ 	.short	0x0418


	//----- nvinfo : EIATTR_PARAM_CBANK
	.align		4
        /*0044*/ 	.byte	0x04, 0x0a
        /*0046*/ 	.short	(.L_188 - .L_187)
	.align		4
.L_187:
        /*0048*/ 	.word	index@(.nv.constant0._ZN7cutlass13device_kernelIN5flash19enable_sm80_to_sm89INS1_16FlashAttnFwdSm80INS1_25CollectiveMainloopFwdSm80ILi8ELi1ELb1EN4cute5tupleIJNS5_1CILi128EEENS7_ILi96EEES8_EEELi128ENS_10bfloat16_tEfNS_4arch4Sm80ELb0ELb1ELb0ELb1ELb1ELb1ELb1ELb0EEENS1_21CollectiveEpilogueFwdINS6_IJS8_S8_S9_EEENS6_IJNS7_ILi1EEESH_SH_EEESB_SD_Li256ELb1ELb1ELb0ELb0EEENS1_19SingleTileSchedulerILb1ELb0ELb1ELi128EEEEEEEEEvNT_6ParamsE)
        /*004c*/ 	.short	0x0380
        /*004e*/ 	.short	0x0418


	//----- nvinfo : EIATTR_SW_WAR
	.align		4
.L_188:
        /*0050*/ 	.byte	0x04, 0x36
        /*0052*/ 	.short	(.L_190 - .L_189)
.L_189:
        /*0054*/ 	.word	0x00000008
.L_190:


//--------------------- .nv.info._ZN7cutlass13device_kernelIN5flash19enable_sm80_to_sm89INS1_16FlashAttnFwdSm80INS1_25CollectiveMainloopFwdSm80ILi8ELi1ELb1EN4cute5tupleIJNS5_1CILi128EEES8_S8_EEELi128ENS_10bfloat16_tEfNS_4arch4Sm80ELb1ELb0ELb0ELb0ELb1ELb0ELb1ELb0EEENS1_21CollectiveEpilogueFwdIS9_NS6_IJNS7_ILi1EEESF_SF_EEESA_SC_Li256ELb0ELb1ELb0ELb0EEENS1_30DynamicPersistentTileSchedulerILi256ELi256ELb0ELb1ELb0EEEEEEEEEvNT_6ParamsE --------------------------
	.section	.nv.info._ZN7cutlass13device_kernelIN5flash19enable_sm80_to_sm89INS1_16FlashAttnFwdSm80INS1_25CollectiveMainloopFwdSm80ILi8ELi1ELb1EN4cute5tupleIJNS5_1CILi128EEES8_S8_EEELi128ENS_10bfloat16_tEfNS_4arch4Sm80ELb1ELb0ELb0ELb0ELb1ELb0ELb1ELb0EEENS1_21CollectiveEpilogueFwdIS9_NS6_IJNS7_ILi1EEESF_SF_EEESA_SC_Li256ELb0ELb1ELb0ELb0EEENS1_30DynamicPersistentTileSchedulerILi256ELi256ELb0ELb1ELb0EEEEEEEEEvNT_6ParamsE,"",@"SHT_CUDA_INFO"
	.sectionflags	@""
	.align	4


	//----- nvinfo : EIATTR_CUDA_API_VERSION
	.align		4
        /*0000*/ 	.byte	0x04, 0x37
        /*0002*/ 	.short	(.L_192 - .L_191)
.L_191:
        /*0004*/ 	.word	0x00000082


	//----- nvinfo : EIATTR_KPARAM_INFO
	.align		4
.L_192:
        /*0008*/ 	.byte	0x04, 0x17
        /*000a*/ 	.short	(.L_194 - .L_193)
.L_193:
        /*000c*/ 	.word	0x00000000
        /*0010*/ 	.short	0x0000
        /*0012*/ 	.short	0x0000
        /*0014*/ 	.byte	0x00, 0xf0, 0xa1, 0x10


	//----- nvinfo : EIATTR_SPARSE_MMA_MASK
	.align		4
.L_194:
        /*0018*/ 	.byte	0x03, 0x50
        /*001a*/ 	.short	0x0000


	//----- nvinfo : EIATTR_MAXREG_COUNT
	.align		4
        /*001c*/ 	.byte	0x03, 0x1b
        /*001e*/ 	.short	0x00ff


	//----- nvinfo : EIATTR_MERCURY_ISA_VERSION
	.align		4
        /*0020*/ 	.byte	0x03, 0x5f
        /*0022*/ 	.short	0x0101


	//----- nvinfo : EIATTR_VRC_CTA_INIT_COUNT
	.align		4
        /*0024*/ 	.byte	0x02, 0x4a
	.zero		1
	.zero		1


	//----- nvinfo : EIATTR_EXIT_INSTR_OFFSETS
	.align		4
        /*0028*/ 	.byte	0x04, 0x1c
        /*002a*/ 	.short	(.L_196 - .L_195)


	//   ....[0]....
.L_195:
        /*002c*/ 	.word	0x00000010


	//----- nvinfo : EIATTR_MAX_THREADS
	.align		4
.L_196:
        /*0030*/ 	.byte	0x04, 0x05
        /*0032*/ 	.short	(.L_198 - .L_197)
.L_197:
        /*0034*/ 	.word	0x00000100
        /*0038*/ 	.word	0x00000001
        /*003c*/ 	.word	0x00000001


	//----- nvinfo : EIATTR_CBANK_PARAM_SIZE
	.align		4
.L_198:
        /*0040*/ 	.byte	0x03, 0x19
        /*0042*/ 	.short	0x0428


	//----- nvinfo : EIATTR_PARAM_CBANK
	.align		4
        /*0044*/ 	.byte	0x04, 0x0a
        /*0046*/ 	.short	(.L_200 - .L_199)
	.align		4
.L_199:
        /*0048*/ 	.word	index@(.nv.constant0._ZN7cutlass13device_kernelIN5flash19enable_sm80_to_sm89INS1_16FlashAttnFwdSm80INS1_25CollectiveMainloopFwdSm80ILi8ELi1ELb1EN4cute5tupleIJNS5_1CILi128EEES8_S8_EEELi128ENS_10bfloat16_tEfNS_4arch4Sm80ELb1ELb0ELb0ELb0ELb1ELb0ELb1ELb0EEENS1_21CollectiveEpilogueFwdIS9_NS6_IJNS7_ILi1EEESF_SF_EEESA_SC_Li256ELb0ELb1ELb0ELb0EEENS1_30DynamicPersistentTileSchedulerILi256ELi256ELb0ELb1ELb0EEEEEEEEEvNT_6ParamsE)
        /*004c*/ 	.short	0x0380
        /*004e*/ 	.short	0x0428


	//----- nvinfo : EIATTR_SW_WAR
	.align		4
.L_200:
        /*0050*/ 	.byte	0x04, 0x36
        /*0052*/ 	.short	(.L_202 - .L_201)
.L_201:
        /*0054*/ 	.word	0x00000008
.L_202:


//--------------------- .nv.info._ZN7cutlass13device_kernelIN5flash19enable_sm80_to_sm89INS1_16FlashAttnFwdSm80INS1_25CollectiveMainloopFwdSm80ILi8ELi1ELb1EN4cute5tupleIJNS5_1CILi128EEES8_S8_EEELi128ENS_10bfloat16_tEfNS_4arch4Sm80ELb1ELb0ELb0ELb1ELb1ELb0ELb1ELb0EEENS1_21CollectiveEpilogueFwdIS9_NS6_IJNS7_ILi1EEESF_SF_EEESA_SC_Li256ELb1ELb1ELb0ELb0EEENS1_19SingleTileSchedulerILb1ELb0ELb1ELi128EEEEEEEEEvNT_6ParamsE --------------------------
	.section	.nv.info._ZN7cutlass13device_kernelIN5flash19enable_sm80_to_sm89INS1_16FlashAttnFwdSm80INS1_25CollectiveMainloopFwdSm80ILi8ELi1ELb1EN4cute5tupleIJNS5_1CILi128EEES8_S8_EEELi128ENS_10bfloat16_tEfNS_4arch4Sm80ELb1ELb0ELb0ELb1ELb1ELb0ELb1ELb0EEENS1_21CollectiveEpilogueFwdIS9_NS6_IJNS7_ILi1EEESF_SF_EEESA_SC_Li256ELb1ELb1ELb0ELb0EEENS1_19SingleTileSchedulerILb1ELb0ELb1ELi128EEEEEEEEEvNT_6ParamsE,"",@"SHT_CUDA_INFO"
	.sectionflags	@""
	.align	4


	//----- nvinfo : EIATTR_CUDA_API_VERSION
	.align		4
        /*0000*/ 	.byte	0x04, 0x37
        /*0002*/ 	.short	(.L_204 - .L_203)
.L_203:
        /*0004*/ 	.word	0x00000082


	//----- nvinfo : EIATTR_KPARAM_INFO
	.align		4
.L_204:
        /*0008*/ 	.byte	0x04, 0x17
        /*000a*/ 	.short	(.L_206 - .L_205)
.L_205:
        /*000c*/ 	.word	0x00000000
        /*0010*/ 	.short	0x0000
        /*0012*/ 	.short	0x0000
        /*0014*/ 	.byte	0x00, 0xf0, 0x61, 0x10


	//----- nvinfo : EIATTR_SPARSE_MMA_MASK
	.align		4
.L_206:
        /*0018*/ 	.byte	0x03, 0x50
        /*001a*/ 	.short	0x0000


	//----- nvinfo : EIATTR_MAXREG_COUNT
	.align		4
        /*001c*/ 	.byte	0x03, 0x1b
        /*001e*/ 	.short	0x00ff


	//----- nvinfo : EIATTR_MERCURY_ISA_VERSION
	.align		4
        /*0020*/ 	.byte	0x03, 0x5f
        /*0022*/ 	.short	0x0101


	//----- nvinfo : EIATTR_VRC_CTA_INIT_COUNT
	.align		4
        /*0024*/ 	.byte	0x02, 0x4a
	.zero		1
	.zero		1


	//----- nvinfo : EIATTR_EXIT_INSTR_OFFSETS
	.align		4
        /*0028*/ 	.byte	0x04, 0x1c
        /*002a*/ 	.short	(.L_208 - .L_207)


	//   ....[0]....
.L_207:
        /*002c*/ 	.word	0x00000010


	//----- nvinfo : EIATTR_MAX_THREADS
	.align		4
.L_208:
        /*0030*/ 	.byte	0x04, 0x05
        /*0032*/ 	.short	(.L_210 - .L_209)
.L_209:
        /*0034*/ 	.word	0x00000100
        /*0038*/ 	.word	0x00000001
        /*003c*/ 	.word	0x00000001


	//----- nvinfo : EIATTR_CBANK_PARAM_SIZE
	.align		4
.L_210:
        /*0040*/ 	.byte	0x03, 0x19
        /*0042*/ 	.short	0x0418


	//----- nvinfo : EIATTR_PARAM_CBANK
	.align		4
        /*0044*/ 	.byte	0x04, 0x0a
        /*0046*/ 	.short	(.L_212 - .L_211)
	.align		4
.L_211:
        /*0048*/ 	.word	index@(.nv.constant0._ZN7cutlass13device_kernelIN5flash19enable_sm80_to_sm89INS1_16FlashAttnFwdSm80INS1_25CollectiveMainloopFwdSm80ILi8ELi1ELb1EN4cute5tupleIJNS5_1CILi128EEES8_S8_EEELi128ENS_10bfloat16_tEfNS_4arch4Sm80ELb1ELb0ELb0ELb1ELb1ELb0ELb1ELb0EEENS1_21CollectiveEpilogueFwdIS9_NS6_IJNS7_ILi1EEESF_SF_EEESA_SC_Li256ELb1ELb1ELb0ELb0EEENS1_19SingleTileSchedulerILb1ELb0ELb1ELi128EEEEEEEEEvNT_6ParamsE)
        /*004c*/ 	.short	0x0380
        /*004e*/ 	.short	0x0418


	//----- nvinfo : EIATTR_SW_WAR
	.align		4
.L_212:
        /*0050*/ 	.byte	0x04, 0x36
        /*0052*/ 	.short	(.L_214 - .L_213)
.L_213:
        /*0054*/ 	.word	0x00000008
.L_214:


//--------------------- .nv.info._ZN7cutlass13device_kernelIN5flash19enable_sm80_to_sm89INS1_16FlashAttnFwdSm80INS1_25CollectiveMainloopFwdSm80ILi8ELi1ELb1EN4cute5tupleIJNS5_1CILi128EEES8_S8_EEELi128ENS_10bfloat16_tEfNS_4arch4Sm80ELb1ELb0ELb0ELb1ELb1ELb1ELb1ELb0EEENS1_21CollectiveEpilogueFwdIS9_NS6_IJNS7_ILi1EEESF_SF_EEESA_SC_Li256ELb1ELb1ELb0ELb0EEENS1_19SingleTileSchedulerILb1ELb0ELb1ELi128EEEEEEEEEvNT_6ParamsE --------------------------
	.section	.nv.info._ZN7cutlass13device_kernelIN5flash19enable_sm80_to_sm89INS1_16FlashAttnFwdSm80INS1_25CollectiveMainloopFwdSm80ILi8ELi1ELb1EN4cute5tupleIJNS5_1CILi128EEES8_S8_EEELi128ENS_10bfloat16_tEfNS_4arch4Sm80ELb1ELb0ELb0ELb1ELb1ELb1ELb1ELb0EEENS1_21CollectiveEpilogueFwdIS9_NS6_IJNS7_ILi1EEESF_SF_EEESA_SC_Li256ELb1ELb1ELb0ELb0EEENS1_19SingleTileSchedulerILb1ELb0ELb1ELi128EEEEEEEEEvNT_6ParamsE,"",@"SHT_CUDA_INFO"
	.sectionflags	@""
	.align	4


	//----- nvinfo : EIATTR_CUDA_API_VERSION
	.align		4
        /*0000*/ 	.byte	0x04, 0x37
        /*0002*/ 	.short	(.L_216 - .L_215)
.L_215:
        /*0004*/ 	.word	0x00000082


	//----- nvinfo : EIATTR_KPARAM_INFO
	.align		4
.L_216:
        /*0008*/ 	.byte	0x04, 0x17
        /*000a*/ 	.short	(.L_218 - .L_217)
.L_217:
        /*000c*/ 	.word	0x00000000
        /*0010*/ 	.short	0x0000
        /*0012*/ 	.short	0x0000
        /*0014*/ 	.byte	0x00, 0xf0, 0x61, 0x10


	//----- nvinfo : EIATTR_SPARSE_MMA_MASK
	.align		4
.L_218:
        /*0018*/ 	.byte	0x03, 0x50
        /*001a*/ 	.short	0x0000


	//----- nvinfo : EIATTR_MAXREG_COUNT
	.align		4
        /*001c*/ 	.byte	0x03, 0x1b
        /*001e*/ 	.short	0x00ff


	//----- nvinfo : EIATTR_MERCURY_ISA_VERSION
	.align		4
        /*0020*/ 	.byte	0x03, 0x5f
        /*0022*/ 	.short	0x0101


	//----- nvinfo : EIATTR_VRC_CTA_INIT_COUNT
	.align		4
        /*0024*/ 	.byte	0x02, 0x4a
	.zero		1
	.zero		1


	//----- nvinfo : EIATTR_EXIT_INSTR_OFFSETS
	.align		4
        /*0028*/ 	.byte	0x04, 0x1c
        /*002a*/ 	.short	(.L_220 - .L_219)


	//   ....[0]....
.L_219:
        /*002c*/ 	.word	0x00000010


	//----- nvinfo : EIATTR_MAX_THREADS
	.align		4
.L_220:
        /*0030*/ 	.byte	0x04, 0x05
        /*0032*/ 	.short	(.L_222 - .L_221)
.L_221:
        /*0034*/ 	.word	0x00000100
        /*0038*/ 	.word	0x00000001
        /*003c*/ 	.word	0x00000001


	//----- nvinfo : EIATTR_CBANK_PARAM_SIZE
	.align		4
.L_222:
        /*0040*/ 	.byte	0x03, 0x19
        /*0042*/ 	.short	0x0418


	//----- nvinfo : EIATTR_PARAM_CBANK
	.align		4
        /*0044*/ 	.byte	0x04, 0x0a
        /*0046*/ 	.short	(.L_224 - .L_223)
	.align		4
.L_223:
        /*0048*/ 	.word	index@(.nv.constant0._ZN7cutlass13device_kernelIN5flash19enable_sm80_to_sm89INS1_16FlashAttnFwdSm80INS1_25CollectiveMainloopFwdSm80ILi8ELi1ELb1EN4cute5tupleIJNS5_1CILi128EEES8_S8_EEELi128ENS_10bfloat16_tEfNS_4arch4Sm80ELb1ELb0ELb0ELb1ELb1ELb1ELb1ELb0EEENS1_21CollectiveEpilogueFwdIS9_NS6_IJNS7_ILi1EEESF_SF_EEESA_SC_Li256ELb1ELb1ELb0ELb0EEENS1_19SingleTileSchedulerILb1ELb0ELb1ELi128EEEEEEEEEvNT_6ParamsE)
        /*004c*/ 	.short	0x0380
        /*004e*/ 	.short	0x0418


	//----- nvinfo : EIATTR_SW_WAR
	.align		4
.L_224:
        /*0050*/ 	.byte	0x04, 0x36
        /*0052*/ 	.short	(.L_226 - .L_225)
.L_225:
        /*0054*/ 	.word	0x00000008
.L_226:


//--------------------- .nv.info._ZN7cutlass13device_kernelIN5flash19enable_sm80_to_sm89INS1_16FlashAttnFwdSm80INS1_25CollectiveMainloopFwdSm80ILi4ELi1ELb0EN4cute5tupleIJNS5_1CILi128EEENS7_ILi64EEES8_EEELi128ENS_10bfloat16_tEfNS_4arch4Sm80ELb0ELb0ELb0ELb0ELb1ELb0ELb1ELb0EEENS1_21CollectiveEpilogueFwdINS6_IJS8_S8_S9_EEENS6_IJNS7_ILi1EEESH_SH_EEESB_SD_Li128ELb0ELb1ELb0ELb0EEENS1_19SingleTileSchedulerILb0ELb0ELb1ELi128EEEEEEEEEvNT_6ParamsE --------------------------
	.section	.nv.info._ZN7cutlass13device_kernelIN5flash19enable_sm80_to_sm89INS1_16FlashAttnFwdSm80INS1_25CollectiveMainloopFwdSm80ILi4ELi1ELb0EN4cute5tupleIJNS5_1CILi128EEENS7_ILi64EEES8_EEELi128ENS_10bfloat16_tEfNS_4arch4Sm80ELb0ELb0ELb0ELb0ELb1ELb0ELb1ELb0EEENS1_21CollectiveEpilogueFwdINS6_IJS8_S8_S9_EEENS6_IJNS7_ILi1EEESH_SH_EEESB_SD_Li128ELb0ELb1ELb0ELb0EEENS1_19SingleTileSchedulerILb0ELb0ELb1ELi128EEEEEEEEEvNT_6ParamsE,"",@"SHT_CUDA_INFO"
	.sectionflags	@""
	.align	4


	//----- nvinfo : EIATTR_CUDA_API_VERSION
	.align		4
        /*0000*/ 	.byte	0x04, 0x37
        /*0002*/ 	.short	(.L_228 - .L_227)
.L_227:
        /*0004*/ 	.word	0x00000082


	//----- nvinfo : EIATTR_KPARAM_INFO
	.align		4
.L_228:
        /*0008*/ 	.byte	0x04, 0x17
        /*000a*/ 	.short	(.L_230 - .L_229)
.L_229:
        /*000c*/ 	.word	0x00000000
        /*0010*/ 	.short	0x0000
        /*0012*/ 	.short	0x0000
        /*0014*/ 	.byte	0x00, 0xf0, 0x61, 0x10


	//----- nvinfo : EIATTR_SPARSE_MMA_MASK
	.align		4
.L_230:
        /*0018*/ 	.byte	0x03, 0x50
        /*001a*/ 	.short	0x0000


	//----- nvinfo : EIATTR_MAXREG_COUNT
	.align		4
        /*001c*/ 	.byte	0x03, 0x1b
        /*001e*/ 	.short	0x00ff


	//----- nvinfo : EIATTR_MERCURY_ISA_VERSION
	.align		4
        /*0020*/ 	.byte	0x03, 0x5f
        /*0022*/ 	.short	0x0101


	//----- nvinfo : EIATTR_VRC_CTA_INIT_COUNT
	.align		4
        /*0024*/ 	.byte	0x02, 0x4a
	.zero		1
	.zero		1


	//----- nvinfo : EIATTR_EXIT_INSTR_OFFSETS
	.align		4
        /*0028*/ 	.byte	0x04, 0x1c
        /*002a*/ 	.short	(.L_232 - .L_231)


	//   ....[0]....
.L_231:
        /*002c*/ 	.word	0x00000010


	//----- nvinfo : EIATTR_MAX_THREADS
	.align		4
.L_232:
        /*0030*/ 	.byte	0x04, 0x05
        /*0032*/ 	.short	(.L_234 - .L_233)
.L_233:
        /*0034*/ 	.word	0x00000080
        /*0038*/ 	.word	0x00000001
        /*003c*/ 	.word	0x00000001


	//----- nvinfo : EIATTR_CBANK_PARAM_SIZE
	.align		4
.L_234:
        /*0040*/ 	.byte	0x03, 0x19
        /*0042*/ 	.short	0x0418


	//----- nvinfo : EIATTR_PARAM_CBANK
	.align		4
        /*0044*/ 	.byte	0x04, 0x0a
        /*0046*/ 	.short	(.L_236 - .L_235)
	.align		4
.L_235:
        /*0048*/ 	.word	index@(.nv.constant0._ZN7cutlass13device_kernelIN5flash19enable_sm80_to_sm89INS1_16FlashAttnFwdSm80INS1_25CollectiveMainloopFwdSm80ILi4ELi1ELb0EN4cute5tupleIJNS5_1CILi128EEENS7_ILi64EEES8_EEELi128ENS_10bfloat16_tEfNS_4arch4Sm80ELb0ELb0ELb0ELb0ELb1ELb0ELb1ELb0EEENS1_21CollectiveEpilogueFwdINS6_IJS8_S8_S9_EEENS6_IJNS7_ILi1EEESH_SH_EEESB_SD_Li128ELb0ELb1ELb0ELb0EEENS1_19SingleTileSchedulerILb0ELb0ELb1ELi128EEEEEEEEEvNT_6ParamsE)
        /*004c*/ 	.short	0x0380
        /*004e*/ 	.short	0x0418


	//----- nvinfo : EIATTR_SW_WAR
	.align		4
.L_236:
        /*0050*/ 	.byte	0x04, 0x36
        /*0052*/ 	.short	(.L_238 - .L_237)
.L_237:
        /*0054*/ 	.word	0x00000008
.L_238:


//--------------------- .nv.info._ZN7cutlass13device_kernelIN5flash19enable_sm80_to_sm89INS1_16FlashAttnFwdSm80INS1_25CollectiveMainloopFwdSm80ILi4ELi1ELb0EN4cute5tupleIJNS5_1CILi128EEENS7_ILi64EEES8_EEELi128ENS_10bfloat16_tEfNS_4arch4Sm80ELb0ELb0ELb0ELb1ELb1ELb0ELb1ELb0EEENS1_21CollectiveEpilogueFwdINS6_IJS8_S8_S9_EEENS6_IJNS7_ILi1EEESH_SH_EEESB_SD_Li128ELb1ELb1ELb0ELb0EEENS1_19SingleTileSchedulerILb1ELb0ELb1ELi128EEEEEEEEEvNT_6ParamsE --------------------------
	.section	.nv.info._ZN7cutlass13device_kernelIN5flash19enable_sm80_to_sm89INS1_16FlashAttnFwdSm80INS1_25CollectiveMainloopFwdSm80ILi4ELi1ELb0EN4cute5tupleIJNS5_1CILi128EEENS7_ILi64EEES8_EEELi128ENS_10bfloat16_tEfNS_4arch4Sm80ELb0ELb0ELb0ELb1ELb1ELb0ELb1ELb0EEENS1_21CollectiveEpilogueFwdINS6_IJS8_S8_S9_EEENS6_IJNS7_ILi1EEESH_SH_EEESB_SD_Li128ELb1ELb1ELb0ELb0EEENS1_19SingleTileSchedulerILb1ELb0ELb1ELi128EEEEEEEEEvNT_6ParamsE,"",@"SHT_CUDA_INFO"
	.sectionflags	@""
	.align	4


	//----- nvinfo : EIATTR_CUDA_API_VERSION
	.align		4
        /*0000*/ 	.byte	0x04, 0x37
        /*0002*/ 	.short	(.L_240 - .L_239)
.L_239:
        /*0004*/ 	.word	0x00000082


	//----- nvinfo : EIATTR_KPARAM_INFO
	.align		4
.L_240:
        /*0008*/ 	.byte	0x04, 0x17
        /*000a*/ 	.short	(.L_242 - .L_241)
.L_241:
        /*000c*/ 	.word	0x00000000
        /*0010*/ 	.short	0x0000
        /*0012*/ 	.short	0x0000
        /*0014*/ 	.byte	0x00, 0xf0, 0x61, 0x10


	//----- nvinfo : EIATTR_SPARSE_MMA_MASK
	.align		4
.L_242:
        /*0018*/ 	.byte	0x03, 0x50
        /*001a*/ 	.short	0x0000


	//----- nvinfo : EIATTR_MAXREG_COUNT
	.align		4
        /*001c*/ 	.byte	0x03, 0x1b
        /*001e*/ 	.short	0x00ff


	//----- nvinfo : EIATTR_MERCURY_ISA_VERSION
	.align		4
        /*0020*/ 	.byte	0x03, 0x5f
        /*0022*/ 	.short	0x0101


	//----- nvinfo : EIATTR_VRC_CTA_INIT_COUNT
	.align		4
        /*0024*/ 	.byte	0x02, 0x4a
	.zero		1
	.zero		1


	//----- nvinfo : EIATTR_EXIT_INSTR_OFFSETS
	.align		4
        /*0028*/ 	.byte	0x04, 0x1c
        /*002a*/ 	.short	(.L_244 - .L_243)


	//   ....[0]....
.L_243:
        /*002c*/ 	.word	0x00000010


	//----- nvinfo : EIATTR_MAX_THREADS
	.align		4
.L_244:
        /*0030*/ 	.byte	0x04, 0x05
        /*0032*/ 	.short	(.L_246 - .L_245)
.L_245:
        /*0034*/ 	.word	0x00000080
        /*0038*/ 	.word	0x00000001
        /*003c*/ 	.word	0x00000001


	//----- nvinfo : EIATTR_CBANK_PARAM_SIZE
	.align		4
.L_246:
        /*0040*/ 	.byte	0x03, 0x19
        /*0042*/ 	.short	0x0418


	//----- nvinfo : EIATTR_PARAM_CBANK
	.align		4
        /*0044*/ 	.byte	0x04, 0x0a
        /*0046*/ 	.short	(.L_248 - .L_247)
	.align		4
.L_247:
        /*0048*/ 	.word	index@(.nv.constant0._ZN7cutlass13device_kernelIN5flash19enable_sm80_to_sm89INS1_16FlashAttnFwdSm80INS1_25CollectiveMainloopFwdSm80ILi4ELi1ELb0EN4cute5tupleIJNS5_1CILi128EEENS7_ILi64EEES8_EEELi128ENS_10bfloat16_tEfNS_4arch4Sm80ELb0ELb0ELb0ELb1ELb1ELb0ELb1ELb0EEENS1_21CollectiveEpilogueFwdINS6_IJS8_S8_S9_EEENS6_IJNS7_ILi1EEESH_SH_EEESB_SD_Li128ELb1ELb1ELb0ELb0EEENS1_19SingleTileSchedulerILb1ELb0ELb1ELi128EEEEEEEEEvNT_6ParamsE)
        /*004c*/ 	.short	0x0380
        /*004e*/ 	.short	0x0418


	//----- nvinfo : EIATTR_SW_WAR
	.align		4
.L_248:
        /*0050*/ 	.byte	0x04, 0x36
        /*0052*/ 	.short	(.L_250 - .L_249)
.L_249:
        /*0054*/ 	.word	0x00000008
.L_250:


//--------------------- .nv.info._ZN7cutlass13device_kernelIN5flash19enable_sm80_to_sm89INS1_16FlashAttnFwdSm80INS1_25CollectiveMainloopFwdSm80ILi4ELi1ELb0EN4cute5tupleIJNS5_1CILi128EEENS7_ILi64EEES8_EEELi128ENS_10bfloat16_tEfNS_4arch4Sm80ELb0ELb0ELb0ELb1ELb1ELb1ELb1ELb0EEENS1_21CollectiveEpilogueFwdINS6_IJS8_S8_S9_EEENS6_IJNS7_ILi1EEESH_SH_EEESB_SD_Li128ELb1ELb1ELb0ELb0EEENS1_19SingleTileSchedulerILb1ELb0ELb1ELi128EEEEEEEEEvNT_6ParamsE --------------------------
	.section	.nv.info._ZN7cutlass13device_kernelIN5flash19enable_sm80_to_sm89INS1_16FlashAttnFwdSm80INS1_25CollectiveMainloopFwdSm80ILi4ELi1ELb0EN4cute5tupleIJNS5_1CILi128EEENS7_ILi64EEES8_EEELi128ENS_10bfloat16_tEfNS_4arch4Sm80ELb0ELb0ELb0ELb1ELb1ELb1ELb1ELb0EEENS1_21CollectiveEpilogueFwdINS6_IJS8_S8_S9_EEENS6_IJNS7_ILi1EEESH_SH_EEESB_SD_Li128ELb1ELb1ELb0ELb0EEENS1_19SingleTileSchedulerILb1ELb0ELb1ELi128EEEEEEEEEvNT_6ParamsE,"",@"SHT_CUDA_INFO"
	.sectionflags	@""
	.align	4


	//----- nvinfo : EIATTR_CUDA_API_VERSION
	.align		4
        /*0000*/ 	.byte	0x04, 0x37
        /*0002*/ 	.short	(.L_252 - .L_251)
.L_251:
        /*0004*/ 	.word	0x00000082


	//----- nvinfo : EIATTR_KPARAM_INFO
	.align		4
.L_252:
        /*0008*/ 	.byte	0x04, 0x17
        /*000a*/ 	.short	(.L_254 - .L_253)
.L_253:
        /*000c*/ 	.word	0x00000000
        /*0010*/ 	.short	0x0000
        /*0012*/ 	.short	0x0000
        /*0014*/ 	.byte	0x00, 0xf0, 0x61, 0x10


	//----- nvinfo : EIATTR_SPARSE_MMA_MASK
	.align		4
.L_254:
        /*0018*/ 	.byte	0x03, 0x50
        /*001a*/ 	.short	0x0000


	//----- nvinfo : EIATTR_MAXREG_COUNT
	.align		4
        /*001c*/ 	.byte	0x03, 0x1b
        /*001e*/ 	.short	0x00ff


	//----- nvinfo : EIATTR_MERCURY_ISA_VERSION
	.align		4
        /*0020*/ 	.byte	0x03, 0x5f
        /*0022*/ 	.short	0x0101


	//----- nvinfo : EIATTR_VRC_CTA_INIT_COUNT
	.align		4
        /*0024*/ 	.byte	0x02, 0x4a
	.zero		1
	.zero		1


	//----- nvinfo : EIATTR_EXIT_INSTR_OFFSETS
	.align		4
        /*0028*/ 	.byte	0x04, 0x1c
        /*002a*/ 	.short	(.L_256 - .L_255)


	//   ....[0]....
.L_255:
        /*002c*/ 	.word	0x00000010


	//----- nvinfo : EIATTR_MAX_THREADS
	.align		4
.L_256:
        /*0030*/ 	.byte	0x04, 0x05
        /*0032*/ 	.short	(.L_258 - .L_257)
.L_257:
        /*0034*/ 	.word	0x00000080
        /*0038*/ 	.word	0x00000001
        /*003c*/ 	.word	0x00000001


	//----- nvinfo : EIATTR_CBANK_PARAM_SIZE
	.align		4
.L_258:
        /*0040*/ 	.byte	0x03, 0x19
        /*0042*/ 	.short	0x0418


	//----- nvinfo : EIATTR_PARAM_CBANK
	.align		4
        /*0044*/ 	.byte	0x04, 0x0a
        /*0046*/ 	.short	(.L_260 - .L_259)
	.align		4
.L_259:
        /*0048*/ 	.word	index@(.nv.constant0._ZN7cutlass13device_kernelIN5flash19enable_sm80_to_sm89INS1_16FlashAttnFwdSm80INS1_25CollectiveMainloopFwdSm80ILi4ELi1ELb0EN4cute5tupleIJNS5_1CILi128EEENS7_ILi64EEES8_EEELi128ENS_10bfloat16_tEfNS_4arch4Sm80ELb0ELb0ELb0ELb1ELb1ELb1ELb1ELb0EEENS1_21CollectiveEpilogueFwdINS6_IJS8_S8_S9_EEENS6_IJNS7_ILi1EEESH_SH_EEESB_SD_Li128ELb1ELb1ELb0ELb0EEENS1_19SingleTileSchedulerILb1ELb0ELb1ELi128EEEEEEEEEvNT_6ParamsE)
        /*004c*/ 	.short	0x0380
        /*004e*/ 	.short	0x0418


	//----- nvinfo : EIATTR_SW_WAR
	.align		4
.L_260:
        /*0050*/ 	.byte	0x04, 0x36
        /*0052*/ 	.short	(.L_262 - .L_261)
.L_261:
        /*0054*/ 	.word	0x00000008
.L_262:


//--------------------- .nv.info._ZN7cutlass13device_kernelIN5flash19enable_sm80_to_sm89INS1_16FlashAttnFwdSm80INS1_25CollectiveMainloopFwdSm80ILi4ELi1ELb0EN4cute5tupleIJNS5_1CILi128EEENS7_ILi48EEES8_EEELi128ENS_10bfloat16_tEfNS_4arch4Sm80ELb0ELb1ELb0ELb0ELb1ELb0ELb1ELb0EEENS1_21CollectiveEpilogueFwdINS6_IJS8_S8_S9_EEENS6_IJNS7_ILi1EEESH_SH_EEESB_SD_Li128ELb0ELb1ELb0ELb0EEENS1_19SingleTileSchedulerILb0ELb0ELb1ELi128EEEEEEEEEvNT_6ParamsE --------------------------
	.section	.nv.info._ZN7cutlass13device_kernelIN5flash19enable_sm80_to_sm89INS1_16FlashAttnFwdSm80INS1_25CollectiveMainloopFwdSm80ILi4ELi1ELb0EN4cute5tupleIJNS5_1CILi128EEENS7_ILi48EEES8_EEELi128ENS_10bfloat16_tEfNS_4arch4Sm80ELb0ELb1ELb0ELb0ELb1ELb0ELb1ELb0EEENS1_21CollectiveEpilogueFwdINS6_IJS8_S8_S9_EEENS6_IJNS7_ILi1EEESH_SH_EEESB_SD_Li128ELb0ELb1ELb0ELb0EEENS1_19SingleTileSchedulerILb0ELb0ELb1ELi128EEEEEEEEEvNT_6ParamsE,"",@"SHT_CUDA_INFO"
	.sectionflags	@""
	.align	4


	//----- nvinfo : EIATTR_CUDA_API_VERSION
	.align		4
        /*0000*/ 	.byte	0x04, 0x37
        /*0002*/ 	.short	(.L_264 - .L_263)
.L_263:
        /*0004*/ 	.word	0x00000082


	//----- nvinfo : EIATTR_KPARAM_INFO
	.align		4
.L_264:
        /*0008*/ 	.byte	0x04, 0x17
        /*000a*/ 	.short	(.L_266 - .L_265)
.L_265:
        /*000c*/ 	.word	0x00000000
        /*0010*/ 	.short	0x0000
        /*0012*/ 	.short	0x0000
        /*0014*/ 	.byte	0x00, 0xf0, 0x61, 0x10


	//----- nvinfo : EIATTR_SPARSE_MMA_MASK
	.align		4
.L_266:
        /*0018*/ 	.byte	0x03, 0x50
        /*001a*/ 	.short	0x0000


	//----- nvinfo : EIATTR_MAXREG_COUNT
	.align		4
        /*001c*/ 	.byte	0x03, 0x1b
        /*001e*/ 	.short	0x00ff


	//----- nvinfo : EIATTR_MERCURY_ISA_VERSION
	.align		4
        /*0020*/ 	.byte	0x03, 0x5f
        /*0022*/ 	.short	0x0101


	//----- nvinfo : EIATTR_VRC_CTA_INIT_COUNT
	.align		4
        /*0024*/ 	.byte	0x02, 0x4a
	.zero		1
	.zero		1


	//----- nvinfo : EIATTR_EXIT_INSTR_OFFSETS
	.align		4
        /*0028*/ 	.byte	0x04, 0x1c
        /*002a*/ 	.short	(.L_268 - .L_267)


	//   ....[0]....
.L_267:
        /*002c*/ 	.word	0x00000010


	//----- nvinfo : EIATTR_MAX_THREADS
	.align		4
.L_268:
        /*0030*/ 	.byte	0x04, 0x05
        /*0032*/ 	.short	(.L_270 - .L_269)
.L_269:
        /*0034*/ 	.word	0x00000080
        /*0038*/ 	.word	0x00000001
        /*003c*/ 	.word	0x00000001


	//----- nvinfo : EIATTR_CBANK_PARAM_SIZE
	.align		4
.L_270:
        /*0040*/ 	.byte	0x03, 0x19
        /*0042*/ 	.short	0x0418


	//----- nvinfo : EIATTR_PARAM_CBANK
	.align		4
        /*0044*/ 	.byte	0x04, 0x0a
        /*0046*/ 	.short	(.L_272 - .L_271)
	.align		4
.L_271:
        /*0048*/ 	.word	index@(.nv.constant0._ZN7cutlass13device_kernelIN5flash19enable_sm80_to_sm89INS1_16FlashAttnFwdSm80INS1_25CollectiveMainloopFwdSm80ILi4ELi1ELb0EN4cute5tupleIJNS5_1CILi128EEENS7_ILi48EEES8_EEELi128ENS_10bfloat16_tEfNS_4arch4Sm80ELb0ELb1ELb0ELb0ELb1ELb0ELb1ELb0EEENS1_21CollectiveEpilogueFwdINS6_IJS8_S8_S9_EEENS6_IJNS7_ILi1EEESH_SH_EEESB_SD_Li128ELb0ELb1ELb0ELb0EEENS1_19SingleTileSchedulerILb0ELb0ELb1ELi128EEEEEEEEEvNT_6ParamsE)
        /*004c*/ 	.short	0x0380
        /*004e*/ 	.short	0x0418


	//----- nvinfo : EIATTR_SW_WAR
	.align		4
.L_272:
        /*0050*/ 	.byte	0x04, 0x36
        /*0052*/ 	.short	(.L_274 - .L_273)
.L_273:
        /*0054*/ 	.word	0x00000008
.L_274:


//--------------------- .nv.info._ZN7cutlass13device_kernelIN5flash19enable_sm80_to_sm89INS1_16FlashAttnFwdSm80INS1_25CollectiveMainloopFwdSm80ILi4ELi1ELb0EN4cute5tupleIJNS5_1CILi128EEENS7_ILi48EEES8_EEELi128ENS_10bfloat16_tEfNS_4arch4Sm80ELb0ELb1ELb0ELb1ELb1ELb0ELb1ELb0EEENS1_21CollectiveEpilogueFwdINS6_IJS8_S8_S9_EEENS6_IJNS7_ILi1EEESH_SH_EEESB_SD_Li128ELb1ELb1ELb0ELb0EEENS1_19SingleTileSchedulerILb1ELb0ELb1ELi128EEEEEEEEEvNT_6ParamsE --------------------------
	.section	.nv.info._ZN7cutlass13device_kernelIN5flash19enable_sm80_to_sm89INS1_16FlashAttnFwdSm80INS1_25CollectiveMainloopFwdSm80ILi4ELi1ELb0EN4cute5tupleIJNS5_1CILi128EEENS7_ILi48EEES8_EEELi128ENS_10bfloat16_tEfNS_4arch4Sm80ELb0ELb1ELb0ELb1ELb1ELb0ELb1ELb0EEENS1_21CollectiveEpilogueFwdINS6_IJS8_S8_S9_EEENS6_IJNS7_ILi1EEESH_SH_EEESB_SD_Li128ELb1ELb1ELb0ELb0EEENS1_19SingleTileSchedulerILb1ELb0ELb1ELi128EEEEEEEEEvNT_6ParamsE,"",@"SHT_CUDA_INFO"
	.sectionflags	@""
	.align	4


	//----- nvinfo : EIATTR_CUDA_API_VERSION
	.align		4
        /*0000*/ 	.byte	0x04, 0x37
        /*0002*/ 	.short	(.L_276 - .L_275)
.L_275:
        /*0004*/ 	.word	0x00000082


	//----- nvinfo : EIATTR_KPARAM_INFO
	.align		4
.L_276:
        /*0008*/ 	.byte	0x04, 0x17
        /*000a*/ 	.short	(.L_278 - .L_277)
.L_277:
        /*000c*/ 	.word	0x00000000
        /*0010*/ 	.short	0x0000
        /*0012*/ 	.short	0x0000
        /*0014*/ 	.byte	0x00, 0xf0, 0x61, 0x10


	//----- nvinfo : EIATTR_SPARSE_MMA_MASK
	.align		4
.L_278:
        /*0018*/ 	.byte	0x03, 0x50
        /*001a*/ 	.short	0x0000


	//----- nvinfo : EIATTR_MAXREG_COUNT
	.align		4
        /*001c*/ 	.byte	0x03, 0x1b
        /*001e*/ 	.short	0x00ff


	//----- nvinfo : EIATTR_MERCURY_ISA_VERSION
	.align		4
        /*0020*/ 	.byte	0x03, 0x5f
        /*0022*/ 	.short	0x0101


	//----- nvinfo : EIATTR_VRC_CTA_INIT_COUNT
	.align		4
        /*0024*/ 	.byte	0x02, 0x4a
	.zero		1
	.zero		1


	//----- nvinfo : EIATTR_EXIT_INSTR_OFFSETS
	.align		4
        /*0028*/ 	.byte	0x04, 0x1c
        /*002a*/ 	.short	(.L_280 - .L_279)


	//   ....[0]....
.L_279:
        /*002c*/ 	.word	0x00000010


	//----- nvinfo : EIATTR_MAX_THREADS
	.align		4
.L_280:
        /*0030*/ 	.byte	0x04, 0x05
        /*0032*/ 	.short	(.L_282 - .L_281)
.L_281:
        /*0034*/ 	.word	0x00000080
        /*0038*/ 	.word	0x00000001
        /*003c*/ 	.word	0x00000001


	//----- nvinfo : EIATTR_CBANK_PARAM_SIZE
	.align		4
.L_282:
        /*0040*/ 	.byte	0x03, 0x19
        /*0042*/ 	.short	0x0418


	//----- nvinfo : EIATTR_PARAM_CBANK
	.align		4
        /*0044*/ 	.byte	0x04, 0x0a
        /*0046*/ 	.short	(.L_284 - .L_283)
	.align		4
.L_283:
        /*0048*/ 	.word	index@(.nv.constant0._ZN7cutlass13device_kernelIN5flash19enable_sm80_to_sm89INS1_16FlashAttnFwdSm80INS1_25CollectiveMainloopFwdSm80ILi4ELi1ELb0EN4cute5tupleIJNS5_1CILi128EEENS7_ILi48EEES8_EEELi128ENS_10bfloat16_tEfNS_4arch4Sm80ELb0ELb1ELb0ELb1ELb1ELb0ELb1ELb0EEENS1_21CollectiveEpilogueFwdINS6_IJS8_S8_S9_EEENS6_IJNS7_ILi1EEESH_SH_EEESB_SD_Li128ELb1ELb1ELb0ELb0EEENS1_19SingleTileSchedulerILb1ELb0ELb1ELi128EEEEEEEEEvNT_6ParamsE)
        /*004c*/ 	.short	0x0380
        /*004e*/ 	.short	0x0418


	//----- nvinfo : EIATTR_SW_WAR
	.align		4
.L_284:
        /*0050*/ 	.byte	0x04, 0x36
        /*0052*/ 	.short	(.L_286 - .L_285)
.L_285:
        /*0054*/ 	.word	0x00000008
.L_286:


//--------------------- .nv.info._ZN7cutlass13device_kernelIN5flash19enable_sm80_to_sm89INS1_16FlashAttnFwdSm80INS1_25CollectiveMainloopFwdSm80ILi4ELi1ELb0EN4cute5tupleIJNS5_1CILi128EEENS7_ILi48EEES8_EEELi128ENS_10bfloat16_tEfNS_4arch4Sm80ELb0ELb1ELb0ELb1ELb1ELb1ELb1ELb0EEENS1_21CollectiveEpilogueFwdINS6_IJS8_S8_S9_EEENS6_IJNS7_ILi1EEESH_SH_EEESB_SD_Li128ELb1ELb1ELb0ELb0EEENS1_19SingleTileSchedulerILb1ELb0ELb1ELi128EEEEEEEEEvNT_6ParamsE --------------------------
	.section	.nv.info._ZN7cutlass13device_kernelIN5flash19enable_sm80_to_sm89INS1_16FlashAttnFwdSm80INS1_25CollectiveMainloopFwdSm80ILi4ELi1ELb0EN4cute5tupleIJNS5_1CILi128EEENS7_ILi48EEES8_EEELi128ENS_10bfloat16_tEfNS_4arch4Sm80ELb0ELb1ELb0ELb1ELb1ELb1ELb1ELb0EEENS1_21CollectiveEpilogueFwdINS6_IJS8_S8_S9_EEENS6_IJNS7_ILi1EEESH_SH_EEESB_SD_Li128ELb1ELb1ELb0ELb0EEENS1_19SingleTileSchedulerILb1ELb0ELb1ELi128EEEEEEEEEvNT_6ParamsE,"",@"SHT_CUDA_INFO"
	.sectionflags	@""
	.align	4


	//----- nvinfo : EIATTR_CUDA_API_VERSION
	.align		4
        /*0000*/ 	.byte	0x04, 0x37
        /*0002*/ 	.short	(.L_288 - .L_287)
.L_287:
        /*0004*/ 	.word	0x00000082


	//----- nvinfo : EIATTR_KPARAM_INFO
	.align		4
.L_288:
        /*0008*/ 	.byte	0x04, 0x17
        /*000a*/ 	.short	(.L_290 - .L_289)
.L_289:
        /*000c*/ 	.word	0x00000000
        /*0010*/ 	.short	0x0000
        /*0012*/ 	.short	0x0000
        /*0014*/ 	.byte	0x00, 0xf0, 0x61, 0x10


	//----- nvinfo : EIATTR_SPARSE_MMA_MASK
	.align		4
.L_290:
        /*0018*/ 	.byte	0x03, 0x50
        /*001a*/ 	.short	0x0000


	//----- nvinfo : EIATTR_MAXREG_COUNT
	.align		4
        /*001c*/ 	.byte	0x03, 0x1b
        /*001e*/ 	.short	0x00ff


	//----- nvinfo : EIATTR_MERCURY_ISA_VERSION
	.align		4
        /*0020*/ 	.byte	0x03, 0x5f
        /*0022*/ 	.short	0x0101


	//----- nvinfo : EIATTR_VRC_CTA_INIT_COUNT
	.align		4
        /*0024*/ 	.byte	0x02, 0x4a
	.zero		1
	.zero		1


	//----- nvinfo : EIATTR_EXIT_INSTR_OFFSETS
	.align		4
        /*0028*/ 	.byte	0x04, 0x1c
        /*002a*/ 	.short	(.L_292 - .L_291)


	//   ....[0]....
.L_291:
        /*002c*/ 	.word	0x00000010


	//----- nvinfo : EIATTR_MAX_THREADS
	.align		4
.L_292:
        /*0030*/ 	.byte	0x04, 0x05
        /*0032*/ 	.short	(.L_294 - .L_293)
.L_293:
        /*0034*/ 	.word	0x00000080
        /*0038*/ 	.word	0x00000001
        /*003c*/ 	.word	0x00000001


	//----- nvinfo : EIATTR_CBANK_PARAM_SIZE
	.align		4
.L_294:
        /*0040*/ 	.byte	0x03, 0x19
        /*0042*/ 	.short	0x0418


	//----- nvinfo : EIATTR_PARAM_CBANK
	.align		4
        /*0044*/ 	.byte	0x04, 0x0a
        /*0046*/ 	.short	(.L_296 - .L_295)
	.align		4
.L_295:
        /*0048*/ 	.word	index@(.nv.constant0._ZN7cutlass13device_kernelIN5flash19enable_sm80_to_sm89INS1_16FlashAttnFwdSm80INS1_25CollectiveMainloopFwdSm80ILi4ELi1ELb0EN4cute5tupleIJNS5_1CILi128EEENS7_ILi48EEES8_EEELi128ENS_10bfloat16_tEfNS_4arch4Sm80ELb0ELb1ELb0ELb1ELb1ELb1ELb1ELb0EEENS1_21CollectiveEpilogueFwdINS6_IJS8_S8_S9_EEENS6_IJNS7_ILi1EEESH_SH_EEESB_SD_Li128ELb1ELb1ELb0ELb0EEENS1_19SingleTileSchedulerILb1ELb0ELb1ELi128EEEEEEEEEvNT_6ParamsE)
        /*004c*/ 	.short	0x0380
        /*004e*/ 	.short	0x0418


	//----- nvinfo : EIATTR_SW_WAR
	.align		4
.L_296:
        /*0050*/ 	.byte	0x04, 0x36
        /*0052*/ 	.short	(.L_298 - .L_297)
.L_297:
        /*0054*/ 	.word	0x00000008
.L_298:


//--------------------- .nv.info._ZN7cutlass13device_kernelIN5flash19enable_sm80_to_sm89INS1_16FlashAttnFwdSm80INS1_25CollectiveMainloopFwdSm80ILi4ELi1ELb0EN4cute5tupleIJNS5_1CILi128EEENS7_ILi64EEES8_EEELi128ENS_10bfloat16_tEfNS_4arch4Sm80ELb1ELb0ELb0ELb0ELb1ELb0ELb1ELb0EEENS1_21CollectiveEpilogueFwdINS6_IJS8_S8_S9_EEENS6_IJNS7_ILi1EEESH_SH_EEESB_SD_Li128ELb0ELb1ELb0ELb0EEENS1_30DynamicPersistentTileSchedulerILi128ELi128ELb0ELb1ELb0EEEEEEEEEvNT_6ParamsE --------------------------
	.section	.nv.info._ZN7cutlass13device_kernelIN5flash19enable_sm80_to_sm89INS1_16FlashAttnFwdSm80INS1_25CollectiveMainloopFwdSm80ILi4ELi1ELb0EN4cute5tupleIJNS5_1CILi128EEENS7_ILi64EEES8_EEELi128ENS_10bfloat16_tEfNS_4arch4Sm80ELb1ELb0ELb0ELb0ELb1ELb0ELb1ELb0EEENS1_21CollectiveEpilogueFwdINS6_IJS8_S8_S9_EEENS6_IJNS7_ILi1EEESH_SH_EEESB_SD_Li128ELb0ELb1ELb0ELb0EEENS1_30DynamicPersistentTileSchedulerILi128ELi128ELb0ELb1ELb0EEEEEEEEEvNT_6ParamsE,"",@"SHT_CUDA_INFO"
	.sectionflags	@""
	.align	4


	//----- nvinfo : EIATTR_CUDA_API_VERSION
	.align		4
        /*0000*/ 	.byte	0x04, 0x37
        /*0002*/ 	.short	(.L_300 - .L_299)
.L_299:
        /*0004*/ 	.word	0x00000082


	//----- nvinfo : EIATTR_KPARAM_INFO
	.align		4
.L_300:
        /*0008*/ 	.byte	0x04, 0x17
        /*000a*/ 	.short	(.L_302 - .L_301)
.L_301:
        /*000c*/ 	.word	0x00000000
        /*0010*/ 	.short	0x0000
        /*0012*/ 	.short	0x0000
        /*0014*/ 	.byte	0x00, 0xf0, 0xa1, 0x10


	//----- nvinfo : EIATTR_SPARSE_MMA_MASK
	.align		4
.L_302:
        /*0018*/ 	.byte	0x03, 0x50
        /*001a*/ 	.short	0x0000


	//----- nvinfo : EIATTR_MAXREG_COUNT
	.align		4
        /*001c*/ 	.byte	0x03, 0x1b
        /*001e*/ 	.short	0x00ff


	//----- nvinfo : EIATTR_MERCURY_ISA_VERSION
	.align		4
        /*0020*/ 	.byte	0x03, 0x5f
        /*0022*/ 	.short	0x0101


	//----- nvinfo : EIATTR_VRC_CTA_INIT_COUNT
	.align		4
        /*0024*/ 	.byte	0x02, 0x4a
	.zero		1
	.zero		1


	//----- nvinfo : EIATTR_EXIT_INSTR_OFFSETS
	.align		4
        /*0028*/ 	.byte	0x04, 0x1c
        /*002a*/ 	.short	(.L_304 - .L_303)


	//   ....[0]....
.L_303:
        /*002c*/ 	.word	0x00000010


	//----- nvinfo : EIATTR_MAX_THREADS
	.align		4
.L_304:
        /*0030*/ 	.byte	0x04, 0x05
        /*0032*/ 	.short	(.L_306 - .L_305)
.L_305:
        /*0034*/ 	.word	0x00000080
        /*0038*/ 	.word	0x00000001
        /*003c*/ 	.word	0x00000001


	//----- nvinfo : EIATTR_CBANK_PARAM_SIZE
	.align		4
.L_306:
        /*0040*/ 	.byte	0x03, 0x19
        /*0042*/ 	.short	0x0428


	//----- nvinfo : EIATTR_PARAM_CBANK
	.align		4
        /*0044*/ 	.byte	0x04, 0x0a
        /*0046*/ 	.short	(.L_308 - .L_307)
	.align		4
.L_307:
        /*0048*/ 	.word	index@(.nv.constant0._ZN7cutlass13device_kernelIN5flash19enable_sm80_to_sm89INS1_16FlashAttnFwdSm80INS1_25CollectiveMainloopFwdSm80ILi4ELi1ELb0EN4cute5tupleIJNS5_1CILi128EEENS7_ILi64EEES8_EEELi128ENS_10bfloat16_tEfNS_4arch4Sm80ELb1ELb0ELb0ELb0ELb1ELb0ELb1ELb0EEENS1_21CollectiveEpilogueFwdINS6_IJS8_S8_S9_EEENS6_IJNS7_ILi1EEESH_SH_EEESB_SD_Li128ELb0ELb1ELb0ELb0EEENS1_30DynamicPersistentTileSchedulerILi128ELi128ELb0ELb1ELb0EEEEEEEEEvNT_6ParamsE)
        /*004c*/ 	.short	0x0380
        /*004e*/ 	.short	0x0428


	//----- nvinfo : EIATTR_SW_WAR
	.align		4
.L_308:
        /*0050*/ 	.byte	0x04, 0x36
        /*0052*/ 	.short	(.L_310 - .L_309)
.L_309:
        /*0054*/ 	.word	0x00000008
.L_310:


//--------------------- .nv.info._ZN7cutlass13device_kernelIN5flash19enable_sm80_to_sm89INS1_16FlashAttnFwdSm80INS1_25CollectiveMainloopFwdSm80ILi4ELi1ELb0EN4cute5tupleIJNS5_1CILi128EEENS7_ILi64EEES8_EEELi128ENS_10bfloat16_tEfNS_4arch4Sm80ELb1ELb0ELb0ELb1ELb1ELb0ELb1ELb0EEENS1_21CollectiveEpilogueFwdINS6_IJS8_S8_S9_EEENS6_IJNS7_ILi1EEESH_SH_EEESB_SD_Li128ELb1ELb1ELb0ELb0EEENS1_19SingleTileSchedulerILb1ELb0ELb1ELi128EEEEEEEEEvNT_6ParamsE --------------------------
	.section	.nv.info._ZN7cutlass13device_kernelIN5flash19enable_sm80_to_sm89INS1_16FlashAttnFwdSm80INS1_25CollectiveMainloopFwdSm80ILi4ELi1ELb0EN4cute5tupleIJNS5_1CILi128EEENS7_ILi64EEES8_EEELi128ENS_10bfloat16_tEfNS_4arch4Sm80ELb1ELb0ELb0ELb1ELb1ELb0ELb1ELb0EEENS1_21CollectiveEpilogueFwdINS6_IJS8_S8_S9_EEENS6_IJNS7_ILi1EEESH_SH_EEESB_SD_Li128ELb1ELb1ELb0ELb0EEENS1_19SingleTileSchedulerILb1ELb0ELb1ELi128EEEEEEEEEvNT_6ParamsE,"",@"SHT_CUDA_INFO"
	.sectionflags	@""
	.align	4


	//----- nvinfo : EIATTR_CUDA_API_VERSION
	.align		4
        /*0000*/ 	.byte	0x04, 0x37
        /*0002*/ 	.short	(.L_312 - .L_311)
.L_311:
        /*0004*/ 	.word	0x00000082


	//----- nvinfo : EIATTR_KPARAM_INFO
	.align		4
.L_312:
        /*0008*/ 	.byte	0x04, 0x17
        /*000a*/ 	.short	(.L_314 - .L_313)
.L_313:
        /*000c*/ 	.word	0x00000000
        /*0010*/ 	.short	0x0000
        /*0012*/ 	.short	0x0000
        /*0014*/ 	.byte	0x00, 0xf0, 0x61, 0x10


	//----- nvinfo : EIATTR_SPARSE_MMA_MASK
	.align		4
.L_314:
        /*0018*/ 	.byte	0x03, 0x50
        /*001a*/ 	.short	0x0000


	//----- nvinfo : EIATTR_MAXREG_COUNT
	.align		4
        /*001c*/ 	.byte	0x03, 0x1b
        /*001e*/ 	.short	0x00ff


	//----- nvinfo : EIATTR_MERCURY_ISA_VERSION
	.align		4
        /*0020*/ 	.byte	0x03, 0x5f
        /*0022*/ 	.short	0x0101


	//----- nvinfo : EIATTR_VRC_CTA_INIT_COUNT
	.align		4
        /*0024*/ 	.byte	0x02, 0x4a
	.zero		1
	.zero		1


	//----- nvinfo : EIATTR_EXIT_INSTR_OFFSETS
	.align		4
        /*0028*/ 	.byte	0x04, 0x1c
        /*002a*/ 	.short	(.L_316 - .L_315)


	//   ....[0]....
.L_315:
        /*002c*/ 	.word	0x00000010


	//----- nvinfo : EIATTR_MAX_THREADS
	.align		4
.L_316:
        /*0030*/ 	.byte	0x04, 0x05
        /*0032*/ 	.short	(.L_318 - .L_317)
.L_317:
        /*0034*/ 	.word	0x00000080
        /*0038*/ 	.word	0x00000001
        /*003c*/ 	.word	0x00000001


	//----- nvinfo : EIATTR_CBANK_PARAM_SIZE
	.align		4
.L_318:
        /*0040*/ 	.byte	0x03, 0x19
        /*0042*/ 	.short	0x0418


	//----- nvinfo : EIATTR_PARAM_CBANK
	.align		4
        /*0044*/ 	.byte	0x04, 0x0a
        /*0046*/ 	.short	(.L_320 - .L_319)
	.align		4
.L_319:
        /*0048*/ 	.word	index@(.nv.constant0._ZN7cutlass13device_kernelIN5flash19enable_sm80_to_sm89INS1_16FlashAttnFwdSm80INS1_25CollectiveMainloopFwdSm80ILi4ELi1ELb0EN4cute5tupleIJNS5_1CILi128EEENS7_ILi64EEES8_EEELi128ENS_10bfloat16_tEfNS_4arch4Sm80ELb1ELb0ELb0ELb1ELb1ELb0ELb1ELb0EEENS1_21CollectiveEpilogueFwdINS6_IJS8_S8_S9_EEENS6_IJNS7_ILi1EEESH_SH_EEESB_SD_Li128ELb1ELb1ELb0ELb0EEENS1_19SingleTileSchedulerILb1ELb0ELb1ELi128EEEEEEEEEvNT_6ParamsE)
        /*004c*/ 	.short	0x0380
        /*004e*/ 	.short	0x0418


	//----- nvinfo : EIATTR_SW_WAR
	.align		4
.L_320:
        /*0050*/ 	.byte	0x04, 0x36
        /*0052*/ 	.short	(.L_322 - .L_321)
.L_321:
        /*0054*/ 	.word	0x00000008
.L_322:


//--------------------- .nv.info._ZN7cutlass13device_kernelIN5flash19enable_sm80_to_sm89INS1_16FlashAttnFwdSm80INS1_25CollectiveMainloopFwdSm80ILi4ELi1ELb0EN4cute5tupleIJNS5_1CILi128EEENS7_ILi64EEES8_EEELi128ENS_10bfloat16_tEfNS_4arch4Sm80ELb1ELb0ELb0ELb1ELb1ELb1ELb1ELb0EEENS1_21CollectiveEpilogueFwdINS6_IJS8_S8_S9_EEENS6_IJNS7_ILi1EEESH_SH_EEESB_SD_Li128ELb1ELb1ELb0ELb0EEENS1_19SingleTileSchedulerILb1ELb0ELb1ELi128EEEEEEEEEvNT_6ParamsE --------------------------
	.section	.nv.info._ZN7cutlass13device_kernelIN5flash19enable_sm80_to_sm89INS1_16FlashAttnFwdSm80INS1_25CollectiveMainloopFwdSm80ILi4ELi1ELb0EN4cute5tupleIJNS5_1CILi128EEENS7_ILi64EEES8_EEELi128ENS_10bfloat16_tEfNS_4arch4Sm80ELb1ELb0ELb0ELb1ELb1ELb1ELb1ELb0EEENS1_21CollectiveEpilogueFwdINS6_IJS8_S8_S9_EEENS6_IJNS7_ILi1EEESH_SH_EEESB_SD_Li128ELb1ELb1ELb0ELb0EEENS1_19SingleTileSchedulerILb1ELb0ELb1ELi128EEEEEEEEEvNT_6ParamsE,"",@"SHT_CUDA_INFO"
	.sectionflags	@""
	.align	4


	//----- nvinfo : EIATTR_CUDA_API_VERSION
	.align		4
        /*0000*/ 	.byte	0x04, 0x37
        /*0002*/ 	.short	(.L_324 - .L_323)
.L_323:
        /*0004*/ 	.word	0x00000082


	//----- nvinfo : EIATTR_KPARAM_INFO
	.align		4
.L_324:
        /*0008*/ 	.byte	0x04, 0x17
        /*000a*/ 	.short	(.L_326 - .L_325)
.L_325:
        /*000c*/ 	.word	0x00000000
        /*0010*/ 	.short	0x0000
        /*0012*/ 	.short	0x0000
        /*0014*/ 	.byte	0x00, 0xf0, 0x61, 0x10


	//----- nvinfo : EIATTR_SPARSE_MMA_MASK
	.align		4
.L_326:
        /*0018*/ 	.byte	0x03, 0x50
        /*001a*/ 	.short	0x0000


	//----- nvinfo : EIATTR_MAXREG_COUNT
	.align		4
        /*001c*/ 	.byte	0x03, 0x1b
        /*001e*/ 	.short	0x00ff


	//----- nvinfo : EIATTR_MERCURY_ISA_VERSION
	.align		4
        /*0020*/ 	.byte	0x03, 0x5f
        /*0022*/ 	.short	0x0101


	//----- nvinfo : EIATTR_VRC_CTA_INIT_COUNT
	.align		4
        /*0024*/ 	.byte	0x02, 0x4a
	.zero		1
	.zero		1


	//----- nvinfo : EIATTR_EXIT_INSTR_OFFSETS
	.align		4
        /*0028*/ 	.byte	0x04, 0x1c
        /*002a*/ 	.short	(.L_328 - .L_327)


	//   ....[0]....
.L_327:
        /*002c*/ 	.word	0x00000010


	//----- nvinfo : EIATTR_MAX_THREADS
	.align		4
.L_328:
        /*0030*/ 	.byte	0x04, 0x05
        /*0032*/ 	.short	(.L_330 - .L_329)
.L_329:
        /*0034*/ 	.word	0x00000080
        /*0038*/ 	.word	0x00000001
        /*003c*/ 	.word	0x00000001


	//----- nvinfo : EIATTR_CBANK_PARAM_SIZE
	.align		4
.L_330:
        /*0040*/ 	.byte	0x03, 0x19
        /*0042*/ 	.short	0x0418


	//----- nvinfo : EIATTR_PARAM_CBANK
	.align		4
        /*0044*/ 	.byte	0x04, 0x0a
        /*0046*/ 	.short	(.L_332 - .L_331)
	.align		4
.L_331:
        /*0048*/ 	.word	index@(.nv.constant0._ZN7cutlass13device_kernelIN5flash19enable_sm80_to_sm89INS1_16FlashAttnFwdSm80INS1_25CollectiveMainloopFwdSm80ILi4ELi1ELb0EN4cute5tupleIJNS5_1CILi128EEENS7_ILi64EEES8_EEELi128ENS_10bfloat16_tEfNS_4arch4Sm80ELb1ELb0ELb0ELb1ELb1ELb1ELb1ELb0EEENS1_21CollectiveEpilogueFwdINS6_IJS8_S8_S9_EEENS6_IJNS7_ILi1EEESH_SH_EEESB_SD_Li128ELb1ELb1ELb0ELb0EEENS1_19SingleTileSchedulerILb1ELb0ELb1ELi128EEEEEEEEEvNT_6ParamsE)
        /*004c*/ 	.short	0x0380
        /*004e*/ 	.short	0x0418


	//----- nvinfo : EIATTR_SW_WAR
	.align		4
.L_332:
        /*0050*/ 	.byte	0x04, 0x36
        /*0052*/ 	.short	(.L_334 - .L_333)
.L_333:
        /*0054*/ 	.word	0x00000008
.L_334:


//--------------------- .nv.callgraph             --------------------------
	.section	.nv.callgraph,"",@"SHT_CUDA_CALLGRAPH"
	.align	4
	.sectionentsize	8
	.align		4
        /*0000*/ 	.word	0x00000000
	.align		4
        /*0004*/ 	.word	0xffffffff
	.align		4
        /*0008*/ 	.word	0x00000000
	.align		4
        /*000c*/ 	.word	0xfffffffe
	.align		4
        /*0010*/ 	.word	0x00000000
	.align		4
        /*0014*/ 	.word	0xfffffffd
	.align		4
        /*0018*/ 	.word	0x00000000
	.align		4
        /*001c*/ 	.word	0xfffffffc


//--------------------- .nv.constant4             --------------------------
	.section	.nv.constant4,"a",@progbits
	.align	8
	.align		8
.nv.constant4:
        /*0000*/ 	.dword	_ZN72_INTERNAL_b387d70d_36_flash_fwd_hdim128_bf16_paged_sm80_cu_f3e6f9ee_32784cuda3std3__45__cpo5beginE
	.align		8
        /*0008*/ 	.dword	_ZN72_INTERNAL_b387d70d_36_flash_fwd_hdim128_bf16_paged_sm80_cu_f3e6f9ee_32784cuda3std3__45__cpo3endE
	.align		8
        /*0010*/ 	.dword	_ZN72_INTERNAL_b387d70d_36_flash_fwd_hdim128_bf16_paged_sm80_cu_f3e6f9ee_32784cuda3std3__45__cpo6cbeginE
	.align		8
        /*0018*/ 	.dword	_ZN72_INTERNAL_b387d70d_36_flash_fwd_hdim128_bf16_paged_sm80_cu_f3e6f9ee_32784cuda3std3__45__cpo4cendE
	.align		8
        /*0020*/ 	.dword	_ZN72_INTERNAL_b387d70d_36_flash_fwd_hdim128_bf16_paged_sm80_cu_f3e6f9ee_32784cuda3std3__474_GLOBAL__N__b387d70d_36_flash_fwd_hdim128_bf16_paged_sm80_cu_f3e6f9ee_32786ignoreE
	.align		8
        /*0028*/ 	.dword	_ZN72_INTERNAL_b387d70d_36_flash_fwd_hdim128_bf16_paged_sm80_cu_f3e6f9ee_32784cuda3std3__419piecewise_constructE
	.align		8
        /*0030*/ 	.dword	_ZN72_INTERNAL_b387d70d_36_flash_fwd_hdim128_bf16_paged_sm80_cu_f3e6f9ee_32784cuda3std3__48in_placeE
	.align		8
        /*0038*/ 	.dword	_ZN72_INTERNAL_b387d70d_36_flash_fwd_hdim128_bf16_paged_sm80_cu_f3e6f9ee_32784cuda3std6ranges3__45__cpo4swapE
	.align		8
        /*0040*/ 	.dword	_ZN72_INTERNAL_b387d70d_36_flash_fwd_hdim128_bf16_paged_sm80_cu_f3e6f9ee_32784cuda3std6ranges3__45__cpo9iter_moveE
	.align		8
        /*0048*/ 	.dword	_ZN72_INTERNAL_b387d70d_36_flash_fwd_hdim128_bf16_paged_sm80_cu_f3e6f9ee_32784cute7productE
	.align		8
        /*0050*/ 	.dword	_ZN72_INTERNAL_b387d70d_36_flash_fwd_hdim128_bf16_paged_sm80_cu_f3e6f9ee_32784cute1_E


//--------------------- .text._ZN7cutlass13device_kernelIN5flash19enable_sm80_to_sm89INS1_16FlashAttnFwdSm80INS1_25CollectiveMainloopFwdSm80ILi8ELi1ELb1EN4cute5tupleIJNS5_1CILi128EEES8_S8_EEELi128ENS_10bfloat16_tEfNS_4arch4Sm80ELb0ELb0ELb0ELb0ELb1ELb0ELb1ELb0EEENS1_21CollectiveEpilogueFwdIS9_NS6_IJNS7_ILi1EEESF_SF_EEESA_SC_Li256ELb0ELb1ELb0ELb0EEENS1_19SingleTileSchedulerILb0ELb0ELb1ELi128EEEEEEEEEvNT_6ParamsE --------------------------
	.section	.text._ZN7cutlass13device_kernelIN5flash19enable_sm80_to_sm89INS1_16FlashAttnFwdSm80INS1_25CollectiveMainloopFwdSm80ILi8ELi1ELb1EN4cute5tupleIJNS5_1CILi128EEES8_S8_EEELi128ENS_10bfloat16_tEfNS_4arch4Sm80ELb0ELb0ELb0ELb0ELb1ELb0ELb1ELb0EEENS1_21CollectiveEpilogueFwdIS9_NS6_IJNS7_ILi1EEESF_SF_EEESA_SC_Li256ELb0ELb1ELb0ELb0EEENS1_19SingleTileSchedulerILb0ELb0ELb1ELi128EEEEEEEEEvNT_6ParamsE,"ax",@progbits
	.align	128
.text._ZN7cutlass13device_kernelIN5flash19enable_sm80_to_sm89INS1_16FlashAttnFwdSm80INS1_25CollectiveMainloopFwdSm80ILi8ELi1ELb1EN4cute5tupleIJNS5_1CILi128EEES8_S8_EEELi128ENS_10bfloat16_tEfNS_4arch4Sm80ELb0ELb0ELb0ELb0ELb1ELb0ELb1ELb0EEENS1_21CollectiveEpilogueFwdIS9_NS6_IJNS7_ILi1EEESF_SF_EEESA_SC_Li256ELb0ELb1ELb0ELb0EEENS1_19SingleTileSchedulerILb0ELb0ELb1ELi128EEEEEEEEEvNT_6ParamsE:
        .type           _ZN7cutlass13device_kernelIN5flash19enable_sm80_to_sm89INS1_16FlashAttnFwdSm80INS1_25CollectiveMainloopFwdSm80ILi8ELi1ELb1EN4cute5tupleIJNS5_1CILi128EEES8_S8_EEELi128ENS_10bfloat16_tEfNS_4arch4Sm80ELb0ELb0ELb0ELb0ELb1ELb0ELb1ELb0EEENS1_21CollectiveEpilogueFwdIS9_NS6_IJNS7_ILi1EEESF_SF_EEESA_SC_Li256ELb0ELb1ELb0ELb0EEENS1_19SingleTileSchedulerILb0ELb0ELb1ELi128EEEEEEEEEvNT_6ParamsE,@function
        .size           _ZN7cutlass13device_kernelIN5flash19enable_sm80_to_sm89INS1_16FlashAttnFwdSm80INS1_25CollectiveMainloopFwdSm80ILi8ELi1ELb1EN4cute5tupleIJNS5_1CILi128EEES8_S8_EEELi128ENS_10bfloat16_tEfNS_4arch4Sm80ELb0ELb0ELb0ELb0ELb1ELb0ELb1ELb0EEENS1_21CollectiveEpilogueFwdIS9_NS6_IJNS7_ILi1EEESF_SF_EEESA_SC_Li256ELb0ELb1ELb0ELb0EEENS1_19SingleTileSchedulerILb0ELb0ELb1ELi128EEEEEEEEEvNT_6ParamsE,(.L_x_18 - _ZN7cutlass13device_kernelIN5flash19enable_sm80_to_sm89INS1_16FlashAttnFwdSm80INS1_25CollectiveMainloopFwdSm80ILi8ELi1ELb1EN4cute5tupleIJNS5_1CILi128EEES8_S8_EEELi128ENS_10bfloat16_tEfNS_4arch4Sm80ELb0ELb0ELb0ELb0ELb1ELb0ELb1ELb0EEENS1_21CollectiveEpilogueFwdIS9_NS6_IJNS7_ILi1EEESF_SF_EEESA_SC_Li256ELb0ELb1ELb0ELb0EEENS1_19SingleTileSchedulerILb0ELb0ELb1ELi128EEEEEEEEEvNT_6ParamsE)
        .other          _ZN7cutlass13device_kernelIN5flash19enable_sm80_to_sm89INS1_16FlashAttnFwdSm80INS1_25CollectiveMainloopFwdSm80ILi8ELi1ELb1EN4cute5tupleIJNS5_1CILi128EEES8_S8_EEELi128ENS_10bfloat16_tEfNS_4arch4Sm80ELb0ELb0ELb0ELb0ELb1ELb0ELb1ELb0EEENS1_21CollectiveEpilogueFwdIS9_NS6_IJNS7_ILi1EEESF_SF_EEESA_SC_Li256ELb0ELb1ELb0ELb0EEENS1_19SingleTileSchedulerILb0ELb0ELb1ELi128EEEEEEEEEvNT_6ParamsE,@"STO_CUDA_ENTRY STV_DEFAULT"
_ZN7cutlass13device_kernelIN5flash19enable_sm80_to_sm89INS1_16FlashAttnFwdSm80INS1_25CollectiveMainloopFwdSm80ILi8ELi1ELb1EN4cute5tupleIJNS5_1CILi128EEES8_S8_EEELi128ENS_10bfloat16_tEfNS_4arch4Sm80ELb0ELb0ELb0ELb0ELb1ELb0ELb1ELb0EEENS1_21CollectiveEpilogueFwdIS9_NS6_IJNS7_ILi1EEESF_SF_EEESA_SC_Li256ELb0ELb1ELb0ELb0EEENS1_19SingleTileSchedulerILb0ELb0ELb1ELi128EEEEEEEEEvNT_6ParamsE:
[----:B------:R-:W-:Y:S01]  /*0000*/  LDC R1, c[0x0][0x37c] ;  /* 0x0000df00ff017b82 */ /* 0x000fe20000000800 */
[----:B------:R-:W-:Y:S05]  /*0010*/  EXIT ;  /* 0x000000000000794d */ /* 0x000fea0003800000 */
.L_x_0:
[----:B------:R-:W-:-:S00]  /*0020*/  BRA `(.L_x_0) ;  /* 0xfffffffc00fc7947 */ /* 0x000fc0000383ffff */
[----:B------:R-:W-:-:S00]  /*0030*/  NOP ;  /* 0x0000000000007918 */ /* 0x000fc00000000000 */
        /* <DEDUP_REMOVED lines=12> */
.L_x_18:


//--------------------- .text._ZN7cutlass13device_kernelIN5flash19enable_sm80_to_sm89INS1_16FlashAttnFwdSm80INS1_25CollectiveMainloopFwdSm80ILi8ELi1ELb1EN4cute5tupleIJNS5_1CILi128EEES8_S8_EEELi128ENS_10bfloat16_tEfNS_4arch4Sm80ELb0ELb0ELb0ELb1ELb1ELb0ELb1ELb0EEENS1_21CollectiveEpilogueFwdIS9_NS6_IJNS7_ILi1EEESF_SF_EEESA_SC_Li256ELb1ELb1ELb0ELb0EEENS1_19SingleTileSchedulerILb1ELb0ELb1ELi128EEEEEEEEEvNT_6ParamsE --------------------------
	.section	.text._ZN7cutlass13device_kernelIN5flash19enable_sm80_to_sm89INS1_16FlashAttnFwdSm80INS1_25CollectiveMainloopFwdSm80ILi8ELi1ELb1EN4cute5tupleIJNS5_1CILi128EEES8_S8_EEELi128ENS_10bfloat16_tEfNS_4arch4Sm80ELb0ELb0ELb0ELb1ELb1ELb0ELb1ELb0EEENS1_21CollectiveEpilogueFwdIS9_NS6_IJNS7_ILi1EEESF_SF_EEESA_SC_Li256ELb1ELb1ELb0ELb0EEENS1_19SingleTileSchedulerILb1ELb0ELb1ELi128EEEEEEEEEvNT_6ParamsE,"ax",@progbits
	.align	128
.text._ZN7cutlass13device_kernelIN5flash19enable_sm80_to_sm89INS1_16FlashAttnFwdSm80INS1_25CollectiveMainloopFwdSm80ILi8ELi1ELb1EN4cute5tupleIJNS5_1CILi128EEES8_S8_EEELi128ENS_10bfloat16_tEfNS_4arch4Sm80ELb0ELb0ELb0ELb1ELb1ELb0ELb1ELb0EEENS1_21CollectiveEpilogueFwdIS9_NS6_IJNS7_ILi1EEESF_SF_EEESA_SC_Li256ELb1ELb1ELb0ELb0EEENS1_19SingleTileSchedulerILb1ELb0ELb1ELi128EEEEEEEEEvNT_6ParamsE:
        .type           _ZN7cutlass13device_kernelIN5flash19enable_sm80_to_sm89INS1_16FlashAttnFwdSm80INS1_25CollectiveMainloopFwdSm80ILi8ELi1ELb1EN4cute5tupleIJNS5_1CILi128EEES8_S8_EEELi128ENS_10bfloat16_tEfNS_4arch4Sm80ELb0ELb0ELb0ELb1ELb1ELb0ELb1ELb0EEENS1_21CollectiveEpilogueFwdIS9_NS6_IJNS7_ILi1EEESF_SF_EEESA_SC_Li256ELb1ELb1ELb0ELb0EEENS1_19SingleTileSchedulerILb1ELb0ELb1ELi128EEEEEEEEEvNT_6ParamsE,@function
        .size           _ZN7cutlass13device_kernelIN5flash19enable_sm80_to_sm89INS1_16FlashAttnFwdSm80INS1_25CollectiveMainloopFwdSm80ILi8ELi1ELb1EN4cute5tupleIJNS5_1CILi128EEES8_S8_EEELi128ENS_10bfloat16_tEfNS_4arch4Sm80ELb0ELb0ELb0ELb1ELb1ELb0ELb1ELb0EEENS1_21CollectiveEpilogueFwdIS9_NS6_IJNS7_ILi1EEESF_SF_EEESA_SC_Li256ELb1ELb1ELb0ELb0EEENS1_19SingleTileSchedulerILb1ELb0ELb1ELi128EEEEEEEEEvNT_6ParamsE,(.L_x_19 - _ZN7cutlass13device_kernelIN5flash19enable_sm80_to_sm89INS1_16FlashAttnFwdSm80INS1_25CollectiveMainloopFwdSm80ILi8ELi1ELb1EN4cute5tupleIJNS5_1CILi128EEES8_S8_EEELi128ENS_10bfloat16_tEfNS_4arch4Sm80ELb0ELb0ELb0ELb1ELb1ELb0ELb1ELb0EEENS1_21CollectiveEpilogueFwdIS9_NS6_IJNS7_ILi1EEESF_SF_EEESA_SC_Li256ELb1ELb1ELb0ELb0EEENS1_19SingleTileSchedulerILb1ELb0ELb1ELi128EEEEEEEEEvNT_6ParamsE)
        .other          _ZN7cutlass13device_kernelIN5flash19enable_sm80_to_sm89INS1_16FlashAttnFwdSm80INS1_25CollectiveMainloopFwdSm80ILi8ELi1ELb1EN4cute5tupleIJNS5_1CILi128EEES8_S8_EEELi128ENS_10bfloat16_tEfNS_4arch4Sm80ELb0ELb0ELb0ELb1ELb1ELb0ELb1ELb0EEENS1_21CollectiveEpilogueFwdIS9_NS6_IJNS7_ILi1EEESF_SF_EEESA_SC_Li256ELb1ELb1ELb0ELb0EEENS1_19SingleTileSchedulerILb1ELb0ELb1ELi128EEEEEEEEEvNT_6ParamsE,@"STO_CUDA_ENTRY STV_DEFAULT"
_ZN7cutlass13device_kernelIN5flash19enable_sm80_to_sm89INS1_16FlashAttnFwdSm80INS1_25CollectiveMainloopFwdSm80ILi8ELi1ELb1EN4cute5tupleIJNS5_1CILi128EEES8_S8_EEELi128ENS_10bfloat16_tEfNS_4arch4Sm80ELb0ELb0ELb0ELb1ELb1ELb0ELb1ELb0EEENS1_21CollectiveEpilogueFwdIS9_NS6_IJNS7_ILi1EEESF_SF_EEESA_SC_Li256ELb1ELb1ELb0ELb0EEENS1_19SingleTileSchedulerILb1ELb0ELb1ELi128EEEEEEEEEvNT_6ParamsE:
[----:B------:R-:W-:Y:S01]  /*0000*/  LDC R1, c[0x0][0x37c] ;  /* 0x0000df00ff017b82 */ /* 0x000fe20000000800 */
[----:B------:R-:W-:Y:S05]  /*0010*/  EXIT ;  /* 0x000000000000794d */ /* 0x000fea0003800000 */
.L_x_1:
        /* <DEDUP_REMOVED lines=14> */
.L_x_19:


//--------------------- .text._ZN7cutlass13device_kernelIN5flash19enable_sm80_to_sm89INS1_16FlashAttnFwdSm80INS1_25CollectiveMainloopFwdSm80ILi8ELi1ELb1EN4cute5tupleIJNS5_1CILi128EEES8_S8_EEELi128ENS_10bfloat16_tEfNS_4arch4Sm80ELb0ELb0ELb0ELb1ELb1ELb1ELb1ELb0EEENS1_21CollectiveEpilogueFwdIS9_NS6_IJNS7_ILi1EEESF_SF_EEESA_SC_Li256ELb1ELb1ELb0ELb0EEENS1_19SingleTileSchedulerILb1ELb0ELb1ELi128EEEEEEEEEvNT_6ParamsE --------------------------
	.section	.text._ZN7cutlass13device_kernelIN5flash19enable_sm80_to_sm89INS1_16FlashAttnFwdSm80INS1_25CollectiveMainloopFwdSm80ILi8ELi1ELb1EN4cute5tupleIJNS5_1CILi128EEES8_S8_EEELi128ENS_10bfloat16_tEfNS_4arch4Sm80ELb0ELb0ELb0ELb1ELb1ELb1ELb1ELb0EEENS1_21CollectiveEpilogueFwdIS9_NS6_IJNS7_ILi1EEESF_SF_EEESA_SC_Li256ELb1ELb1ELb0ELb0EEENS1_19SingleTileSchedulerILb1ELb0ELb1ELi128EEEEEEEEEvNT_6ParamsE,"ax",@progbits
	.align	128
.text._ZN7cutlass13device_kernelIN5flash19enable_sm80_to_sm89INS1_16FlashAttnFwdSm80INS1_25CollectiveMainloopFwdSm80ILi8ELi1ELb1EN4cute5tupleIJNS5_1CILi128EEES8_S8_EEELi128ENS_10bfloat16_tEfNS_4arch4Sm80ELb0ELb0ELb0ELb1ELb1ELb1ELb1ELb0EEENS1_21CollectiveEpilogueFwdIS9_NS6_IJNS7_ILi1EEESF_SF_EEESA_SC_Li256ELb1ELb1ELb0ELb0EEENS1_19SingleTileSchedulerILb1ELb0ELb1ELi128EEEEEEEEEvNT_6ParamsE:
        .type           _ZN7cutlass13device_kernelIN5flash19enable_sm80_to_sm89INS1_16FlashAttnFwdSm80INS1_25CollectiveMainloopFwdSm80ILi8ELi1ELb1EN4cute5tupleIJNS5_1CILi128EEES8_S8_EEELi128ENS_10bfloat16_tEfNS_4arch4Sm80ELb0ELb0ELb0ELb1ELb1ELb1ELb1ELb0EEENS1_21CollectiveEpilogueFwdIS9_NS6_IJNS7_ILi1EEESF_SF_EEESA_SC_Li256ELb1ELb1ELb0ELb0EEENS1_19SingleTileSchedulerILb1ELb0ELb1ELi128EEEEEEEEEvNT_6ParamsE,@function
        .size           _ZN7cutlass13device_kernelIN5flash19enable_sm80_to_sm89INS1_16FlashAttnFwdSm80INS1_25CollectiveMainloopFwdSm80ILi8ELi1ELb1EN4cute5tupleIJNS5_1CILi128EEES8_S8_EEELi128ENS_10bfloat16_tEfNS_4arch4Sm80ELb0ELb0ELb0ELb1ELb1ELb1ELb1ELb0EEENS1_21CollectiveEpilogueFwdIS9_NS6_IJNS7_ILi1EEESF_SF_EEESA_SC_Li256ELb1ELb1ELb0ELb0EEENS1_19SingleTileSchedulerILb1ELb0ELb1ELi128EEEEEEEEEvNT_6ParamsE,(.L_x_20 - _ZN7cutlass13device_kernelIN5flash19enable_sm80_to_sm89INS1_16FlashAttnFwdSm80INS1_25CollectiveMainloopFwdSm80ILi8ELi1ELb1EN4cute5tupleIJNS5_1CILi128EEES8_S8_EEELi128ENS_10bfloat16_tEfNS_4arch4Sm80ELb0ELb0ELb0ELb1ELb1ELb1ELb1ELb0EEENS1_21CollectiveEpilogueFwdIS9_NS6_IJNS7_ILi1EEESF_SF_EEESA_SC_Li256ELb1ELb1ELb0ELb0EEENS1_19SingleTileSchedulerILb1ELb0ELb1ELi128EEEEEEEEEvNT_6ParamsE)
        .other          _ZN7cutlass13device_kernelIN5flash19enable_sm80_to_sm89INS1_16FlashAttnFwdSm80INS1_25CollectiveMainloopFwdSm80ILi8ELi1ELb1EN4cute5tupleIJNS5_1CILi128EEES8_S8_EEELi128ENS_10bfloat16_tEfNS_4arch4Sm80ELb0ELb0ELb0ELb1ELb1ELb1ELb1ELb0EEENS1_21CollectiveEpilogueFwdIS9_NS6_IJNS7_ILi1EEESF_SF_EEESA_SC_Li256ELb1ELb1ELb0ELb0EEENS1_19SingleTileSchedulerILb1ELb0ELb1ELi128EEEEEEEEEvNT_6ParamsE,@"STO_CUDA_ENTRY STV_DEFAULT"
_ZN7cutlass13device_kernelIN5flash19enable_sm80_to_sm89INS1_16FlashAttnFwdSm80INS1_25CollectiveMainloopFwdSm80ILi8ELi1ELb1EN4cute5tupleIJNS5_1CILi128EEES8_S8_EEELi128ENS_10bfloat16_tEfNS_4arch4Sm80ELb0ELb0ELb0ELb1ELb1ELb1ELb1ELb0EEENS1_21CollectiveEpilogueFwdIS9_NS6_IJNS7_ILi1EEESF_SF_EEESA_SC_Li256ELb1ELb1ELb0ELb0EEENS1_19SingleTileSchedulerILb1ELb0ELb1ELi128EEEEEEEEEvNT_6ParamsE:
[----:B------:R-:W-:Y:S01]  /*0000*/  LDC R1, c[0x0][0x37c] ;  /* 0x0000df00ff017b82 */ /* 0x000fe20000000800 */
[----:B------:R-:W-:Y:S05]  /*0010*/  EXIT ;  /* 0x000000000000794d */ /* 0x000fea0003800000 */
.L_x_2:
        /* <DEDUP_REMOVED lines=14> */
.L_x_20:


//--------------------- .text._ZN7cutlass13device_kernelIN5flash19enable_sm80_to_sm89INS1_16FlashAttnFwdSm80INS1_25CollectiveMainloopFwdSm80ILi8ELi1ELb1EN4cute5tupleIJNS5_1CILi128EEENS7_ILi96EEES8_EEELi128ENS_10bfloat16_tEfNS_4arch4Sm80ELb0ELb1ELb0ELb0ELb1ELb0ELb1ELb0EEENS1_21CollectiveEpilogueFwdINS6_IJS8_S8_S9_EEENS6_IJNS7_ILi1EEESH_SH_EEESB_SD_Li256ELb0ELb1ELb0ELb0EEENS1_19SingleTileSchedulerILb0ELb0ELb1ELi128EEEEEEEEEvNT_6ParamsE --------------------------
	.section	.text._ZN7cutlass13device_kernelIN5flash19enable_sm80_to_sm89INS1_16FlashAttnFwdSm80INS1_25CollectiveMainloopFwdSm80ILi8ELi1ELb1EN4cute5tupleIJNS5_1CILi128EEENS7_ILi96EEES8_EEELi128ENS_10bfloat16_tEfNS_4arch4Sm80ELb0ELb1ELb0ELb0ELb1ELb0ELb1ELb0EEENS1_21CollectiveEpilogueFwdINS6_IJS8_S8_S9_EEENS6_IJNS7_ILi1EEESH_SH_EEESB_SD_Li256ELb0ELb1ELb0ELb0EEENS1_19SingleTileSchedulerILb0ELb0ELb1ELi128EEEEEEEEEvNT_6ParamsE,"ax",@progbits
	.align	128
.text._ZN7cutlass13device_kernelIN5flash19enable_sm80_to_sm89INS1_16FlashAttnFwdSm80INS1_25CollectiveMainloopFwdSm80ILi8ELi1ELb1EN4cute5tupleIJNS5_1CILi128EEENS7_ILi96EEES8_EEELi128ENS_10bfloat16_tEfNS_4arch4Sm80ELb0ELb1ELb0ELb0ELb1ELb0ELb1ELb0EEENS1_21CollectiveEpilogueFwdINS6_IJS8_S8_S9_EEENS6_IJNS7_ILi1EEESH_SH_EEESB_SD_Li256ELb0ELb1ELb0ELb0EEENS1_19SingleTileSchedulerILb0ELb0ELb1ELi128EEEEEEEEEvNT_6ParamsE:
        .type           _ZN7cutlass13device_kernelIN5flash19enable_sm80_to_sm89INS1_16FlashAttnFwdSm80INS1_25CollectiveMainloopFwdSm80ILi8ELi1ELb1EN4cute5tupleIJNS5_1CILi128EEENS7_ILi96EEES8_EEELi128ENS_10bfloat16_tEfNS_4arch4Sm80ELb0ELb1ELb0ELb0ELb1ELb0ELb1ELb0EEENS1_21CollectiveEpilogueFwdINS6_IJS8_S8_S9_EEENS6_IJNS7_ILi1EEESH_SH_EEESB_SD_Li256ELb0ELb1ELb0ELb0EEENS1_19SingleTileSchedulerILb0ELb0ELb1ELi128EEEEEEEEEvNT_6ParamsE,@function
        .size           _ZN7cutlass13device_kernelIN5flash19enable_sm80_to_sm89INS1_16FlashAttnFwdSm80INS1_25CollectiveMainloopFwdSm80ILi8ELi1ELb1EN4cute5tupleIJNS5_1CILi128EEENS7_ILi96EEES8_EEELi128ENS_10bfloat16_tEfNS_4arch4Sm80ELb0ELb1ELb0ELb0ELb1ELb0ELb1ELb0EEENS1_21CollectiveEpilogueFwdINS6_IJS8_S8_S9_EEENS6_IJNS7_ILi1EEESH_SH_EEESB_SD_Li256ELb0ELb1ELb0ELb0EEENS1_19SingleTileSchedulerILb0ELb0ELb1ELi128EEEEEEEEEvNT_6ParamsE,(.L_x_21 - _ZN7cutlass13device_kernelIN5flash19enable_sm80_to_sm89INS1_16FlashAttnFwdSm80INS1_25CollectiveMainloopFwdSm80ILi8ELi1ELb1EN4cute5tupleIJNS5_1CILi128EEENS7_ILi96EEES8_EEELi128ENS_10bfloat16_tEfNS_4arch4Sm80ELb0ELb1ELb0ELb0ELb1ELb0ELb1ELb0EEENS1_21CollectiveEpilogueFwdINS6_IJS8_S8_S9_EEENS6_IJNS7_ILi1EEESH_SH_EEESB_SD_Li256ELb0ELb1ELb0ELb0EEENS1_19SingleTileSchedulerILb0ELb0ELb1ELi128EEEEEEEEEvNT_6ParamsE)
        .other          _ZN7cutlass13device_kernelIN5flash19enable_sm80_to_sm89INS1_16FlashAttnFwdSm80INS1_25CollectiveMainloopFwdSm80ILi8ELi1ELb1EN4cute5tupleIJNS5_1CILi128EEENS7_ILi96EEES8_EEELi128ENS_10bfloat16_tEfNS_4arch4Sm80ELb0ELb1ELb0ELb0ELb1ELb0ELb1ELb0EEENS1_21CollectiveEpilogueFwdINS6_IJS8_S8_S9_EEENS6_IJNS7_ILi1EEESH_SH_EEESB_SD_Li256ELb0ELb1ELb0ELb0EEENS1_19SingleTileSchedulerILb0ELb0ELb1ELi128EEEEEEEEEvNT_6ParamsE,@"STO_CUDA_ENTRY STV_DEFAULT"
_ZN7cutlass13device_kernelIN5flash19enable_sm80_to_sm89INS1_16FlashAttnFwdSm80INS1_25CollectiveMainloopFwdSm80ILi8ELi1ELb1EN4cute5tupleIJNS5_1CILi128EEENS7_ILi96EEES8_EEELi128ENS_10bfloat16_tEfNS_4arch4Sm80ELb0ELb1ELb0ELb0ELb1ELb0ELb1ELb0EEENS1_21CollectiveEpilogueFwdINS6_IJS8_S8_S9_EEENS6_IJNS7_ILi1EEESH_SH_EEESB_SD_Li256ELb0ELb1ELb0ELb0EEENS1_19SingleTileSchedulerILb0ELb0ELb1ELi128EEEEEEEEEvNT_6ParamsE:
[----:B------:R-:W-:Y:S01]  /*0000*/  LDC R1, c[0x0][0x37c] ;  /* 0x0000df00ff017b82 */ /* 0x000fe20000000800 */
[----:B------:R-:W-:Y:S05]  /*0010*/  EXIT ;  /* 0x000000000000794d */ /* 0x000fea0003800000 */
.L_x_3:
        /* <DEDUP_REMOVED lines=14> */
.L_x_21:


//--------------------- .text._ZN7cutlass13device_kernelIN5flash19enable_sm80_to_sm89INS1_16FlashAttnFwdSm80INS1_25CollectiveMainloopFwdSm80ILi8ELi1ELb1EN4cute5tupleIJNS5_1CILi128EEENS7_ILi96EEES8_EEELi128ENS_10bfloat16_tEfNS_4arch4Sm80ELb0ELb1ELb0ELb1ELb1ELb0ELb1ELb0EEENS1_21CollectiveEpilogueFwdINS6_IJS8_S8_S9_EEENS6_IJNS7_ILi1EEESH_SH_EEESB_SD_Li256ELb1ELb1ELb0ELb0EEENS1_19SingleTileSchedulerILb1ELb0ELb1ELi128EEEEEEEEEvNT_6ParamsE --------------------------
	.section	.text._ZN7cutlass13device_kernelIN5flash19enable_sm80_to_sm89INS1_16FlashAttnFwdSm80INS1_25CollectiveMainloopFwdSm80ILi8ELi1ELb1EN4cute5tupleIJNS5_1CILi128EEENS7_ILi96EEES8_EEELi128ENS_10bfloat16_tEfNS_4arch4Sm80ELb0ELb1ELb0ELb1ELb1ELb0ELb1ELb0EEENS1_21CollectiveEpilogueFwdINS6_IJS8_S8_S9_EEENS6_IJNS7_ILi1EEESH_SH_EEESB_SD_Li256ELb1ELb1ELb0ELb0EEENS1_19SingleTileSchedulerILb1ELb0ELb1ELi128EEEEEEEEEvNT_6ParamsE,"ax",@progbits
	.align	128
.text._ZN7cutlass13device_kernelIN5flash19enable_sm80_to_sm89INS1_16FlashAttnFwdSm80INS1_25CollectiveMainloopFwdSm80ILi8ELi1ELb1EN4cute5tupleIJNS5_1CILi128EEENS7_ILi96EEES8_EEELi128ENS_10bfloat16_tEfNS_4arch4Sm80ELb0ELb1ELb0ELb1ELb1ELb0ELb1ELb0EEENS1_21CollectiveEpilogueFwdINS6_IJS8_S8_S9_EEENS6_IJNS7_ILi1EEESH_SH_EEESB_SD_Li256ELb1ELb1ELb0ELb0EEENS1_19SingleTileSchedulerILb1ELb0ELb1ELi128EEEEEEEEEvNT_6ParamsE:
        .type           _ZN7cutlass13device_kernelIN5flash19enable_sm80_to_sm89INS1_16FlashAttnFwdSm80INS1_25CollectiveMainloopFwdSm80ILi8ELi1ELb1EN4cute5tupleIJNS5_1CILi128EEENS7_ILi96EEES8_EEELi128ENS_10bfloat16_tEfNS_4arch4Sm80ELb0ELb1ELb0ELb1ELb1ELb0ELb1ELb0EEENS1_21CollectiveEpilogueFwdINS6_IJS8_S8_S9_EEENS6_IJNS7_ILi1EEESH_SH_EEESB_SD_Li256ELb1ELb1ELb0ELb0EEENS1_19SingleTileSchedulerILb1ELb0ELb1ELi128EEEEEEEEEvNT_6ParamsE,@function
        .size           _ZN7cutlass13device_kernelIN5flash19enable_sm80_to_sm89INS1_16FlashAttnFwdSm80INS1_25CollectiveMainloopFwdSm80ILi8ELi1ELb1EN4cute5tupleIJNS5_1CILi128EEENS7_ILi96EEES8_EEELi128ENS_10bfloat16_tEfNS_4arch4Sm80ELb0ELb1ELb0ELb1ELb1ELb0ELb1ELb0EEENS1_21CollectiveEpilogueFwdINS6_IJS8_S8_S9_EEENS6_IJNS7_ILi1EEESH_SH_EEESB_SD_Li256ELb1ELb1ELb0ELb0EEENS1_19SingleTileSchedulerILb1ELb0ELb1ELi128EEEEEEEEEvNT_6ParamsE,(.L_x_22 - _ZN7cutlass13device_kernelIN5flash19enable_sm80_to_sm89INS1_16FlashAttnFwdSm80INS1_25CollectiveMainloopFwdSm80ILi8ELi1ELb1EN4cute5tupleIJNS5_1CILi128EEENS7_ILi96EEES8_EEELi128ENS_10bfloat16_tEfNS_4arch4Sm80ELb0ELb1ELb0ELb1ELb1ELb0ELb1ELb0EEENS1_21CollectiveEpilogueFwdINS6_IJS8_S8_S9_EEENS6_IJNS7_ILi1EEESH_SH_EEESB_SD_Li256ELb1ELb1ELb0ELb0EEENS1_19SingleTileSchedulerILb1ELb0ELb1ELi128EEEEEEEEEvNT_6ParamsE)
        .other          _ZN7cutlass13device_kernelIN5flash19enable_sm80_to_sm89INS1_16FlashAttnFwdSm80INS1_25CollectiveMainloopFwdSm80ILi8ELi1ELb1EN4cute5tupleIJNS5_1CILi128EEENS7_ILi96EEES8_EEELi128ENS_10bfloat16_tEfNS_4arch4Sm80ELb0ELb1ELb0ELb1ELb1ELb0ELb1ELb0EEENS1_21CollectiveEpilogueFwdINS6_IJS8_S8_S9_EEENS6_IJNS7_ILi1EEESH_SH_EEESB_SD_Li256ELb1ELb1ELb0ELb0EEENS1_19SingleTileSchedulerILb1ELb0ELb1ELi128EEEEEEEEEvNT_6ParamsE,@"STO_CUDA_ENTRY STV_DEFAULT"
_ZN7cutlass13device_kernelIN5flash19enable_sm80_to_sm89INS1_16FlashAttnFwdSm80INS1_25CollectiveMainloopFwdSm80ILi8ELi1ELb1EN4cute5tupleIJNS5_1CILi128EEENS7_ILi96EEES8_EEELi128ENS_10bfloat16_tEfNS_4arch4Sm80ELb0ELb1ELb0ELb1ELb1ELb0ELb1ELb0EEENS1_21CollectiveEpilogueFwdINS6_IJS8_S8_S9_EEENS6_IJNS7_ILi1EEESH_SH_EEESB_SD_Li256ELb1ELb1ELb0ELb0EEENS1_19SingleTileSchedulerILb1ELb0ELb1ELi128EEEEEEEEEvNT_6ParamsE:
[----:B------:R-:W-:Y:S01]  /*0000*/  LDC R1, c[0x0][0x37c] ;  /* 0x0000df00ff017b82 */ /* 0x000fe20000000800 */
[----:B------:R-:W-:Y:S05]  /*0010*/  EXIT ;  /* 0x000000000000794d */ /* 0x000fea0003800000 */
.L_x_4:
        /* <DEDUP_REMOVED lines=14> */
.L_x_22:


//--------------------- .text._ZN7cutlass13device_kernelIN5flash19enable_sm80_to_sm89INS1_16FlashAttnFwdSm80INS1_25CollectiveMainloopFwdSm80ILi8ELi1ELb1EN4cute5tupleIJNS5_1CILi128EEENS7_ILi96EEES8_EEELi128ENS_10bfloat16_tEfNS_4arch4Sm80ELb0ELb1ELb0ELb1ELb1ELb1ELb1ELb0EEENS1_21CollectiveEpilogueFwdINS6_IJS8_S8_S9_EEENS6_IJNS7_ILi1EEESH_SH_EEESB_SD_Li256ELb1ELb1ELb0ELb0EEENS1_19SingleTileSchedulerILb1ELb0ELb1ELi128EEEEEEEEEvNT_6ParamsE --------------------------
	.section	.text._ZN7cutlass13device_kernelIN5flash19enable_sm80_to_sm89INS1_16FlashAttnFwdSm80INS1_25CollectiveMainloopFwdSm80ILi8ELi1ELb1EN4cute5tupleIJNS5_1CILi128EEENS7_ILi96EEES8_EEELi128ENS_10bfloat16_tEfNS_4arch4Sm80ELb0ELb1ELb0ELb1ELb1ELb1ELb1ELb0EEENS1_21CollectiveEpilogueFwdINS6_IJS8_S8_S9_EEENS6_IJNS7_ILi1EEESH_SH_EEESB_SD_Li256ELb1ELb1ELb0ELb0EEENS1_19SingleTileSchedulerILb1ELb0ELb1ELi128EEEEEEEEEvNT_6ParamsE,"ax",@progbits
	.align	128
.text._ZN7cutlass13device_kernelIN5flash19enable_sm80_to_sm89INS1_16FlashAttnFwdSm80INS1_25CollectiveMainloopFwdSm80ILi8ELi1ELb1EN4cute5tupleIJNS5_1CILi128EEENS7_ILi96EEES8_EEELi128ENS_10bfloat16_tEfNS_4arch4Sm80ELb0ELb1ELb0ELb1ELb1ELb1ELb1ELb0EEENS1_21CollectiveEpilogueFwdINS6_IJS8_S8_S9_EEENS6_IJNS7_ILi1EEESH_SH_EEESB_SD_Li256ELb1ELb1ELb0ELb0EEENS1_19SingleTileSchedulerILb1ELb0ELb1ELi128EEEEEEEEEvNT_6ParamsE:
        .type           _ZN7cutlass13device_kernelIN5flash19enable_sm80_to_sm89INS1_16FlashAttnFwdSm80INS1_25CollectiveMainloopFwdSm80ILi8ELi1ELb1EN4cute5tupleIJNS5_1CILi128EEENS7_ILi96EEES8_EEELi128ENS_10bfloat16_tEfNS_4arch4Sm80ELb0ELb1ELb0ELb1ELb1ELb1ELb1ELb0EEENS1_21CollectiveEpilogueFwdINS6_IJS8_S8_S9_EEENS6_IJNS7_ILi1EEESH_SH_EEESB_SD_Li256ELb1ELb1ELb0ELb0EEENS1_19SingleTileSchedulerILb1ELb0ELb1ELi128EEEEEEEEEvNT_6ParamsE,@function
        .size           _ZN7cutlass13device_kernelIN5flash19enable_sm80_to_sm89INS1_16FlashAttnFwdSm80INS1_25CollectiveMainloopFwdSm80ILi8ELi1ELb1EN4cute5tupleIJNS5_1CILi128EEENS7_ILi96EEES8_EEELi128ENS_10bfloat16_tEfNS_4arch4Sm80ELb0ELb1ELb0ELb1ELb1ELb1ELb1ELb0EEENS1_21CollectiveEpilogueFwdINS6_IJS8_S8_S9_EEENS6_IJNS7_ILi1EEESH_SH_EEESB_SD_Li256ELb1ELb1ELb0ELb0EEENS1_19SingleTileSchedulerILb1ELb0ELb1ELi128EEEEEEEEEvNT_6ParamsE,(.L_x_23 - _ZN7cutlass13device_kernelIN5flash19enable_sm80_to_sm89INS1_16FlashAttnFwdSm80INS1_25CollectiveMainloopFwdSm80ILi8ELi1ELb1EN4cute5tupleIJNS5_1CILi128EEENS7_ILi96EEES8_EEELi128ENS_10bfloat16_tEfNS_4arch4Sm80ELb0ELb1ELb0ELb1ELb1ELb1ELb1ELb0EEENS1_21CollectiveEpilogueFwdINS6_IJS8_S8_S9_EEENS6_IJNS7_ILi1EEESH_SH_EEESB_SD_Li256ELb1ELb1ELb0ELb0EEENS1_19SingleTileSchedulerILb1ELb0ELb1ELi128EEEEEEEEEvNT_6ParamsE)
        .other          _ZN7cutlass13device_kernelIN5flash19enable_sm80_to_sm89INS1_16FlashAttnFwdSm80INS1_25CollectiveMainloopFwdSm80ILi8ELi1ELb1EN4cute5tupleIJNS5_1CILi128EEENS7_ILi96EEES8_EEELi128ENS_10bfloat16_tEfNS_4arch4Sm80ELb0ELb1ELb0ELb1ELb1ELb1ELb1ELb0EEENS1_21CollectiveEpilogueFwdINS6_IJS8_S8_S9_EEENS6_IJNS7_ILi1EEESH_SH_EEESB_SD_Li256ELb1ELb1ELb0ELb0EEENS1_19SingleTileSchedulerILb1ELb0ELb1ELi128EEEEEEEEEvNT_6ParamsE,@"STO_CUDA_ENTRY STV_DEFAULT"
_ZN7cutlass13device_kernelIN5flash19enable_sm80_to_sm89INS1_16FlashAttnFwdSm80INS1_25CollectiveMainloopFwdSm80ILi8ELi1ELb1EN4cute5tupleIJNS5_1CILi128EEENS7_ILi96EEES8_EEELi128ENS_10bfloat16_tEfNS_4arch4Sm80ELb0ELb1ELb0ELb1ELb1ELb1ELb1ELb0EEENS1_21CollectiveEpilogueFwdINS6_IJS8_S8_S9_EEENS6_IJNS7_ILi1EEESH_SH_EEESB_SD_Li256ELb1ELb1ELb0ELb0EEENS1_19SingleTileSchedulerILb1ELb0ELb1ELi128EEEEEEEEEvNT_6ParamsE:
[----:B------:R-:W-:Y:S01]  /*0000*/  LDC R1, c[0x0][0x37c] ;  /* 0x0000df00ff017b82 */ /* 0x000fe20000000800 */
[----:B------:R-:W-:Y:S05]  /*0010*/  EXIT ;  /* 0x000000000000794d */ /* 0x000fea0003800000 */
.L_x_5:
        /* <DEDUP_REMOVED lines=14> */
.L_x_23:


//--------------------- .text._ZN7cutlass13device_kernelIN5flash19enable_sm80_to_sm89INS1_16FlashAttnFwdSm80INS1_25CollectiveMainloopFwdSm80ILi8ELi1ELb1EN4cute5tupleIJNS5_1CILi128EEES8_S8_EEELi128ENS_10bfloat16_tEfNS_4arch4Sm80ELb1ELb0ELb0ELb0ELb1ELb0ELb1ELb0EEENS1_21CollectiveEpilogueFwdIS9_NS6_IJNS7_ILi1EEESF_SF_EEESA_SC_Li256ELb0ELb1ELb0ELb0EEENS1_30DynamicPersistentTileSchedulerILi256ELi256ELb0ELb1ELb0EEEEEEEEEvNT_6ParamsE --------------------------
	.section	.text._ZN7cutlass13device_kernelIN5flash19enable_sm80_to_sm89INS1_16FlashAttnFwdSm80INS1_25CollectiveMainloopFwdSm80ILi8ELi1ELb1EN4cute5tupleIJNS5_1CILi128EEES8_S8_EEELi128ENS_10bfloat16_tEfNS_4arch4Sm80ELb1ELb0ELb0ELb0ELb1ELb0ELb1ELb0EEENS1_21CollectiveEpilogueFwdIS9_NS6_IJNS7_ILi1EEESF_SF_EEESA_SC_Li256ELb0ELb1ELb0ELb0EEENS1_30DynamicPersistentTileSchedulerILi256ELi256ELb0ELb1ELb0EEEEEEEEEvNT_6ParamsE,"ax",@progbits
	.align	128
.text._ZN7cutlass13device_kernelIN5flash19enable_sm80_to_sm89INS1_16FlashAttnFwdSm80INS1_25CollectiveMainloopFwdSm80ILi8ELi1ELb1EN4cute5tupleIJNS5_1CILi128EEES8_S8_EEELi128ENS_10bfloat16_tEfNS_4arch4Sm80ELb1ELb0ELb0ELb0ELb1ELb0ELb1ELb0EEENS1_21CollectiveEpilogueFwdIS9_NS6_IJNS7_ILi1EEESF_SF_EEESA_SC_Li256ELb0ELb1ELb0ELb0EEENS1_30DynamicPersistentTileSchedulerILi256ELi256ELb0ELb1ELb0EEEEEEEEEvNT_6ParamsE:
        .type           _ZN7cutlass13device_kernelIN5flash19enable_sm80_to_sm89INS1_16FlashAttnFwdSm80INS1_25CollectiveMainloopFwdSm80ILi8ELi1ELb1EN4cute5tupleIJNS5_1CILi128EEES8_S8_EEELi128ENS_10bfloat16_tEfNS_4arch4Sm80ELb1ELb0ELb0ELb0ELb1ELb0ELb1ELb0EEENS1_21CollectiveEpilogueFwdIS9_NS6_IJNS7_ILi1EEESF_SF_EEESA_SC_Li256ELb0ELb1ELb0ELb0EEENS1_30DynamicPersistentTileSchedulerILi256ELi256ELb0ELb1ELb0EEEEEEEEEvNT_6ParamsE,@function
        .size           _ZN7cutlass13device_kernelIN5flash19enable_sm80_to_sm89INS1_16FlashAttnFwdSm80INS1_25CollectiveMainloopFwdSm80ILi8ELi1ELb1EN4cute5tupleIJNS5_1CILi128EEES8_S8_EEELi128ENS_10bfloat16_tEfNS_4arch4Sm80ELb1ELb0ELb0ELb0ELb1ELb0ELb1ELb0EEENS1_21CollectiveEpilogueFwdIS9_NS6_IJNS7_ILi1EEESF_SF_EEESA_SC_Li256ELb0ELb1ELb0ELb0EEENS1_30DynamicPersistentTileSchedulerILi256ELi256ELb0ELb1ELb0EEEEEEEEEvNT_6ParamsE,(.L_x_24 - _ZN7cutlass13device_kernelIN5flash19enable_sm80_to_sm89INS1_16FlashAttnFwdSm80INS1_25CollectiveMainloopFwdSm80ILi8ELi1ELb1EN4cute5tupleIJNS5_1CILi128EEES8_S8_EEELi128ENS_10bfloat16_tEfNS_4arch4Sm80ELb1ELb0ELb0ELb0ELb1ELb0ELb1ELb0EEENS1_21CollectiveEpilogueFwdIS9_NS6_IJNS7_ILi1EEESF_SF_EEESA_SC_Li256ELb0ELb1ELb0ELb0EEENS1_30DynamicPersistentTileSchedulerILi256ELi256ELb0ELb1ELb0EEEEEEEEEvNT_6ParamsE)
        .other          _ZN7cutlass13device_kernelIN5flash19enable_sm80_to_sm89INS1_16FlashAttnFwdSm80INS1_25CollectiveMainloopFwdSm80ILi8ELi1ELb1EN4cute5tupleIJNS5_1CILi128EEES8_S8_EEELi128ENS_10bfloat16_tEfNS_4arch4Sm80ELb1ELb0ELb0ELb0ELb1ELb0ELb1ELb0EEENS1_21CollectiveEpilogueFwdIS9_NS6_IJNS7_ILi1EEESF_SF_EEESA_SC_Li256ELb0ELb1ELb0ELb0EEENS1_30DynamicPersistentTileSchedulerILi256ELi256ELb0ELb1ELb0EEEEEEEEEvNT_6ParamsE,@"STO_CUDA_ENTRY STV_DEFAULT"
_ZN7cutlass13device_kernelIN5flash19enable_sm80_to_sm89INS1_16FlashAttnFwdSm80INS1_25CollectiveMainloopFwdSm80ILi8ELi1ELb1EN4cute5tupleIJNS5_1CILi128EEES8_S8_EEELi128ENS_10bfloat16_tEfNS_4arch4Sm80ELb1ELb0ELb0ELb0ELb1ELb0ELb1ELb0EEENS1_21CollectiveEpilogueFwdIS9_NS6_IJNS7_ILi1EEESF_SF_EEESA_SC_Li256ELb0ELb1ELb0ELb0EEENS1_30DynamicPersistentTileSchedulerILi256ELi256ELb0ELb1ELb0EEEEEEEEEvNT_6ParamsE:
[----:B------:R-:W-:Y:S01]  /*0000*/  LDC R1, c[0x0][0x37c] ;  /* 0x0000df00ff017b82 */ /* 0x000fe20000000800 */
[----:B------:R-:W-:Y:S05]  /*0010*/  EXIT ;  /* 0x000000000000794d */ /* 0x000fea0003800000 */
.L_x_6:
        /* <DEDUP_REMOVED lines=14> */
.L_x_24:


//--------------------- .text._ZN7cutlass13device_kernelIN5flash19enable_sm80_to_sm89INS1_16FlashAttnFwdSm80INS1_25CollectiveMainloopFwdSm80ILi8ELi1ELb1EN4cute5tupleIJNS5_1CILi128EEES8_S8_EEELi128ENS_10bfloat16_tEfNS_4arch4Sm80ELb1ELb0ELb0ELb1ELb1ELb0ELb1ELb0EEENS1_21CollectiveEpilogueFwdIS9_NS6_IJNS7_ILi1EEESF_SF_EEESA_SC_Li256ELb1ELb1ELb0ELb0EEENS1_19SingleTileSchedulerILb1ELb0ELb1ELi128EEEEEEEEEvNT_6ParamsE --------------------------
	.section	.text._ZN7cutlass13device_kernelIN5flash19enable_sm80_to_sm89INS1_16FlashAttnFwdSm80INS1_25CollectiveMainloopFwdSm80ILi8ELi1ELb1EN4cute5tupleIJNS5_1CILi128EEES8_S8_EEELi128ENS_10bfloat16_tEfNS_4arch4Sm80ELb1ELb0ELb0ELb1ELb1ELb0ELb1ELb0EEENS1_21CollectiveEpilogueFwdIS9_NS6_IJNS7_ILi1EEESF_SF_EEESA_SC_Li256ELb1ELb1ELb0ELb0EEENS1_19SingleTileSchedulerILb1ELb0ELb1ELi128EEEEEEEEEvNT_6ParamsE,"ax",@progbits
	.align	128
.text._ZN7cutlass13device_kernelIN5flash19enable_sm80_to_sm89INS1_16FlashAttnFwdSm80INS1_25CollectiveMainloopFwdSm80ILi8ELi1ELb1EN4cute5tupleIJNS5_1CILi128EEES8_S8_EEELi128ENS_10bfloat16_tEfNS_4arch4Sm80ELb1ELb0ELb0ELb1ELb1ELb0ELb1ELb0EEENS1_21CollectiveEpilogueFwdIS9_NS6_IJNS7_ILi1EEESF_SF_EEESA_SC_Li256ELb1ELb1ELb0ELb0EEENS1_19SingleTileSchedulerILb1ELb0ELb1ELi128EEEEEEEEEvNT_6ParamsE:
        .type           _ZN7cutlass13device_kernelIN5flash19enable_sm80_to_sm89INS1_16FlashAttnFwdSm80INS1_25CollectiveMainloopFwdSm80ILi8ELi1ELb1EN4cute5tupleIJNS5_1CILi128EEES8_S8_EEELi128ENS_10bfloat16_tEfNS_4arch4Sm80ELb1ELb0ELb0ELb1ELb1ELb0ELb1ELb0EEENS1_21CollectiveEpilogueFwdIS9_NS6_IJNS7_ILi1EEESF_SF_EEESA_SC_Li256ELb1ELb1ELb0ELb0EEENS1_19SingleTileSchedulerILb1ELb0ELb1ELi128EEEEEEEEEvNT_6ParamsE,@function
        .size           _ZN7cutlass13device_kernelIN5flash19enable_sm80_to_sm89INS1_16FlashAttnFwdSm80INS1_25CollectiveMainloopFwdSm80ILi8ELi1ELb1EN4cute5tupleIJNS5_1CILi128EEES8_S8_EEELi128ENS_10bfloat16_tEfNS_4arch4Sm80ELb1ELb0ELb0ELb1ELb1ELb0ELb1ELb0EEENS1_21CollectiveEpilogueFwdIS9_NS6_IJNS7_ILi1EEESF_SF_EEESA_SC_Li256ELb1ELb1ELb0ELb0EEENS1_19SingleTileSchedulerILb1ELb0ELb1ELi128EEEEEEEEEvNT_6ParamsE,(.L_x_25 - _ZN7cutlass13device_kernelIN5flash19enable_sm80_to_sm89INS1_16FlashAttnFwdSm80INS1_25CollectiveMainloopFwdSm80ILi8ELi1ELb1EN4cute5tupleIJNS5_1CILi128EEES8_S8_EEELi128ENS_10bfloat16_tEfNS_4arch4Sm80ELb1ELb0ELb0ELb1ELb1ELb0ELb1ELb0EEENS1_21CollectiveEpilogueFwdIS9_NS6_IJNS7_ILi1EEESF_SF_EEESA_SC_Li256ELb1ELb1ELb0ELb0EEENS1_19SingleTileSchedulerILb1ELb0ELb1ELi128EEEEEEEEEvNT_6ParamsE)
        .other          _ZN7cutlass13device_kernelIN5flash19enable_sm80_to_sm89INS1_16FlashAttnFwdSm80INS1_25CollectiveMainloopFwdSm80ILi8ELi1ELb1EN4cute5tupleIJNS5_1CILi128EEES8_S8_EEELi128ENS_10bfloat16_tEfNS_4arch4Sm80ELb1ELb0ELb0ELb1ELb1ELb0ELb1ELb0EEENS1_21CollectiveEpilogueFwdIS9_NS6_IJNS7_ILi1EEESF_SF_EEESA_SC_Li256ELb1ELb1ELb0ELb0EEENS1_19SingleTileSchedulerILb1ELb0ELb1ELi128EEEEEEEEEvNT_6ParamsE,@"STO_CUDA_ENTRY STV_DEFAULT"
_ZN7cutlass13device_kernelIN5flash19enable_sm80_to_sm89INS1_16FlashAttnFwdSm80INS1_25CollectiveMainloopFwdSm80ILi8ELi1ELb1EN4cute5tupleIJNS5_1CILi128EEES8_S8_EEELi128ENS_10bfloat16_tEfNS_4arch4Sm80ELb1ELb0ELb0ELb1ELb1ELb0ELb1ELb0EEENS1_21CollectiveEpilogueFwdIS9_NS6_IJNS7_ILi1EEESF_SF_EEESA_SC_Li256ELb1ELb1ELb0ELb0EEENS1_19SingleTileSchedulerILb1ELb0ELb1ELi128EEEEEEEEEvNT_6ParamsE:
[----:B------:R-:W-:Y:S01]  /*0000*/  LDC R1, c[0x0][0x37c] ;  /* 0x0000df00ff017b82 */ /* 0x000fe20000000800 */
[----:B------:R-:W-:Y:S05]  /*0010*/  EXIT ;  /* 0x000000000000794d */ /* 0x000fea0003800000 */
.L_x_7:
        /* <DEDUP_REMOVED lines=14> */
.L_x_25:


//--------------------- .text._ZN7cutlass13device_kernelIN5flash19enable_sm80_to_sm89INS1_16FlashAttnFwdSm80INS1_25CollectiveMainloopFwdSm80ILi8ELi1ELb1EN4cute5tupleIJNS5_1CILi128EEES8_S8_EEELi128ENS_10bfloat16_tEfNS_4arch4Sm80ELb1ELb0ELb0ELb1ELb1ELb1ELb1ELb0EEENS1_21CollectiveEpilogueFwdIS9_NS6_IJNS7_ILi1EEESF_SF_EEESA_SC_Li256ELb1ELb1ELb0ELb0EEENS1_19SingleTileSchedulerILb1ELb0ELb1ELi128EEEEEEEEEvNT_6ParamsE --------------------------
	.section	.text._ZN7cutlass13device_kernelIN5flash19enable_sm80_to_sm89INS1_16FlashAttnFwdSm80INS1_25CollectiveMainloopFwdSm80ILi8ELi1ELb1EN4cute5tupleIJNS5_1CILi128EEES8_S8_EEELi128ENS_10bfloat16_tEfNS_4arch4Sm80ELb1ELb0ELb0ELb1ELb1ELb1ELb1ELb0EEENS1_21CollectiveEpilogueFwdIS9_NS6_IJNS7_ILi1EEESF_SF_EEESA_SC_Li256ELb1ELb1ELb0ELb0EEENS1_19SingleTileSchedulerILb1ELb0ELb1ELi128EEEEEEEEEvNT_6ParamsE,"ax",@progbits
	.align	128
.text._ZN7cutlass13device_kernelIN5flash19enable_sm80_to_sm89INS1_16FlashAttnFwdSm80INS1_25CollectiveMainloopFwdSm80ILi8ELi1ELb1EN4cute5tupleIJNS5_1CILi128EEES8_S8_EEELi128ENS_10bfloat16_tEfNS_4arch4Sm80ELb1ELb0ELb0ELb1ELb1ELb1ELb1ELb0EEENS1_21CollectiveEpilogueFwdIS9_NS6_IJNS7_ILi1EEESF_SF_EEESA_SC_Li256ELb1ELb1ELb0ELb0EEENS1_19SingleTileSchedulerILb1ELb0ELb1ELi128EEEEEEEEEvNT_6ParamsE:
        .type           _ZN7cutlass13device_kernelIN5flash19enable_sm80_to_sm89INS1_16FlashAttnFwdSm80INS1_25CollectiveMainloopFwdSm80ILi8ELi1ELb1EN4cute5tupleIJNS5_1CILi128EEES8_S8_EEELi128ENS_10bfloat16_tEfNS_4arch4Sm80ELb1ELb0ELb0ELb1ELb1ELb1ELb1ELb0EEENS1_21CollectiveEpilogueFwdIS9_NS6_IJNS7_ILi1EEESF_SF_EEESA_SC_Li256ELb1ELb1ELb0ELb0EEENS1_19SingleTileSchedulerILb1ELb0ELb1ELi128EEEEEEEEEvNT_6ParamsE,@function
        .size           _ZN7cutlass13device_kernelIN5flash19enable_sm80_to_sm89INS1_16FlashAttnFwdSm80INS1_25CollectiveMainloopFwdSm80ILi8ELi1ELb1EN4cute5tupleIJNS5_1CILi128EEES8_S8_EEELi128ENS_10bfloat16_tEfNS_4arch4Sm80ELb1ELb0ELb0ELb1ELb1ELb1ELb1ELb0EEENS1_21CollectiveEpilogueFwdIS9_NS6_IJNS7_ILi1EEESF_SF_EEESA_SC_Li256ELb1ELb1ELb0ELb0EEENS1_19SingleTileSchedulerILb1ELb0ELb1ELi128EEEEEEEEEvNT_6ParamsE,(.L_x_26 - _ZN7cutlass13device_kernelIN5flash19enable_sm80_to_sm89INS1_16FlashAttnFwdSm80INS1_25CollectiveMainloopFwdSm80ILi8ELi1ELb1EN4cute5tupleIJNS5_1CILi128EEES8_S8_EEELi128ENS_10bfloat16_tEfNS_4arch4Sm80ELb1ELb0ELb0ELb1ELb1ELb1ELb1ELb0EEENS1_21CollectiveEpilogueFwdIS9_NS6_IJNS7_ILi1EEESF_SF_EEESA_SC_Li256ELb1ELb1ELb0ELb0EEENS1_19SingleTileSchedulerILb1ELb0ELb1ELi128EEEEEEEEEvNT_6ParamsE)
        .other          _ZN7cutlass13device_kernelIN5flash19enable_sm80_to_sm89INS1_16FlashAttnFwdSm80INS1_25CollectiveMainloopFwdSm80ILi8ELi1ELb1EN4cute5tupleIJNS5_1CILi128EEES8_S8_EEELi128ENS_10bfloat16_tEfNS_4arch4Sm80ELb1ELb0ELb0ELb1ELb1ELb1ELb1ELb0EEENS1_21CollectiveEpilogueFwdIS9_NS6_IJNS7_ILi1EEESF_SF_EEESA_SC_Li256ELb1ELb1ELb0ELb0EEENS1_19SingleTileSchedulerILb1ELb0ELb1ELi128EEEEEEEEEvNT_6ParamsE,@"STO_CUDA_ENTRY STV_DEFAULT"
_ZN7cutlass13device_kernelIN5flash19enable_sm80_to_sm89INS1_16FlashAttnFwdSm80INS1_25CollectiveMainloopFwdSm80ILi8ELi1ELb1EN4cute5tupleIJNS5_1CILi128EEES8_S8_EEELi128ENS_10bfloat16_tEfNS_4arch4Sm80ELb1ELb0ELb0ELb1ELb1ELb1ELb1ELb0EEENS1_21CollectiveEpilogueFwdIS9_NS6_IJNS7_ILi1EEESF_SF_EEESA_SC_Li256ELb1ELb1ELb0ELb0EEENS1_19SingleTileSchedulerILb1ELb0ELb1ELi128EEEEEEEEEvNT_6ParamsE:
[----:B------:R-:W-:Y:S01]  /*0000*/  LDC R1, c[0x0][0x37c] ;  /* 0x0000df00ff017b82 */ /* 0x000fe20000000800 */
[----:B------:R-:W-:Y:S05]  /*0010*/  EXIT ;  /* 0x000000000000794d */ /* 0x000fea0003800000 */
.L_x_8:
        /* <DEDUP_REMOVED lines=14> */
.L_x_26:


//--------------------- .text._ZN7cutlass13device_kernelIN5flash19enable_sm80_to_sm89INS1_16FlashAttnFwdSm80INS1_25CollectiveMainloopFwdSm80ILi4ELi1ELb0EN4cute5tupleIJNS5_1CILi128EEENS7_ILi64EEES8_EEELi128ENS_10bfloat16_tEfNS_4arch4Sm80ELb0ELb0ELb0ELb0ELb1ELb0ELb1ELb0EEENS1_21CollectiveEpilogueFwdINS6_IJS8_S8_S9_EEENS6_IJNS7_ILi1EEESH_SH_EEESB_SD_Li128ELb0ELb1ELb0ELb0EEENS1_19SingleTileSchedulerILb0ELb0ELb1ELi128EEEEEEEEEvNT_6ParamsE --------------------------
	.section	.text._ZN7cutlass13device_kernelIN5flash19enable_sm80_to_sm89INS1_16FlashAttnFwdSm80INS1_25CollectiveMainloopFwdSm80ILi4ELi1ELb0EN4cute5tupleIJNS5_1CILi128EEENS7_ILi64EEES8_EEELi128ENS_10bfloat16_tEfNS_4arch4Sm80ELb0ELb0ELb0ELb0ELb1ELb0ELb1ELb0EEENS1_21CollectiveEpilogueFwdINS6_IJS8_S8_S9_EEENS6_IJNS7_ILi1EEESH_SH_EEESB_SD_Li128ELb0ELb1ELb0ELb0EEENS1_19SingleTileSchedulerILb0ELb0ELb1ELi128EEEEEEEEEvNT_6ParamsE,"ax",@progbits
	.align	128
.text._ZN7cutlass13device_kernelIN5flash19enable_sm80_to_sm89INS1_16FlashAttnFwdSm80INS1_25CollectiveMainloopFwdSm80ILi4ELi1ELb0EN4cute5tupleIJNS5_1CILi128EEENS7_ILi64EEES8_EEELi128ENS_10bfloat16_tEfNS_4arch4Sm80ELb0ELb0ELb0ELb0ELb1ELb0ELb1ELb0EEENS1_21CollectiveEpilogueFwdINS6_IJS8_S8_S9_EEENS6_IJNS7_ILi1EEESH_SH_EEESB_SD_Li128ELb0ELb1ELb0ELb0EEENS1_19SingleTileSchedulerILb0ELb0ELb1ELi128EEEEEEEEEvNT_6ParamsE:
        .type           _ZN7cutlass13device_kernelIN5flash19enable_sm80_to_sm89INS1_16FlashAttnFwdSm80INS1_25CollectiveMainloopFwdSm80ILi4ELi1ELb0EN4cute5tupleIJNS5_1CILi128EEENS7_ILi64EEES8_EEELi128ENS_10bfloat16_tEfNS_4arch4Sm80ELb0ELb0ELb0ELb0ELb1ELb0ELb1ELb0EEENS1_21CollectiveEpilogueFwdINS6_IJS8_S8_S9_EEENS6_IJNS7_ILi1EEESH_SH_EEESB_SD_Li128ELb0ELb1ELb0ELb0EEENS1_19SingleTileSchedulerILb0ELb0ELb1ELi128EEEEEEEEEvNT_6ParamsE,@function
        .size           _ZN7cutlass13device_kernelIN5flash19enable_sm80_to_sm89INS1_16FlashAttnFwdSm80INS1_25CollectiveMainloopFwdSm80ILi4ELi1ELb0EN4cute5tupleIJNS5_1CILi128EEENS7_ILi64EEES8_EEELi128ENS_10bfloat16_tEfNS_4arch4Sm80ELb0ELb0ELb0ELb0ELb1ELb0ELb1ELb0EEENS1_21CollectiveEpilogueFwdINS6_IJS8_S8_S9_EEENS6_IJNS7_ILi1EEESH_SH_EEESB_SD_Li128ELb0ELb1ELb0ELb0EEENS1_19SingleTileSchedulerILb0ELb0ELb1ELi128EEEEEEEEEvNT_6ParamsE,(.L_x_27 - _ZN7cutlass13device_kernelIN5flash19enable_sm80_to_sm89INS1_16FlashAttnFwdSm80INS1_25CollectiveMainloopFwdSm80ILi4ELi1ELb0EN4cute5tupleIJNS5_1CILi128EEENS7_ILi64EEES8_EEELi128ENS_10bfloat16_tEfNS_4arch4Sm80ELb0ELb0ELb0ELb0ELb1ELb0ELb1ELb0EEENS1_21CollectiveEpilogueFwdINS6_IJS8_S8_S9_EEENS6_IJNS7_ILi1EEESH_SH_EEESB_SD_Li128ELb0ELb1ELb0ELb0EEENS1_19SingleTileSchedulerILb0ELb0ELb1ELi128EEEEEEEEEvNT_6ParamsE)
        .other          _ZN7cutlass13device_kernelIN5flash19enable_sm80_to_sm89INS1_16FlashAttnFwdSm80INS1_25CollectiveMainloopFwdSm80ILi4ELi1ELb0EN4cute5tupleIJNS5_1CILi128EEENS7_ILi64EEES8_EEELi128ENS_10bfloat16_tEfNS_4arch4Sm80ELb0ELb0ELb0ELb0ELb1ELb0ELb1ELb0EEENS1_21CollectiveEpilogueFwdINS6_IJS8_S8_S9_EEENS6_IJNS7_ILi1EEESH_SH_EEESB_SD_Li128ELb0ELb1ELb0ELb0EEENS1_19SingleTileSchedulerILb0ELb0ELb1ELi128EEEEEEEEEvNT_6ParamsE,@"STO_CUDA_ENTRY STV_DEFAULT"
_ZN7cutlass13device_kernelIN5flash19enable_sm80_to_sm89INS1_16FlashAttnFwdSm80INS1_25CollectiveMainloopFwdSm80ILi4ELi1ELb0EN4cute5tupleIJNS5_1CILi128EEENS7_ILi64EEES8_EEELi128ENS_10bfloat16_tEfNS_4arch4Sm80ELb0ELb0ELb0ELb0ELb1ELb0ELb1ELb0EEENS1_21CollectiveEpilogueFwdINS6_IJS8_S8_S9_EEENS6_IJNS7_ILi1EEESH_SH_EEESB_SD_Li128ELb0ELb1ELb0ELb0EEENS1_19SingleTileSchedulerILb0ELb0ELb1ELi128EEEEEEEEEvNT_6ParamsE:
[----:B------:R-:W-:Y:S01]  /*0000*/  LDC R1, c[0x0][0x37c] ;  /* 0x0000df00ff017b82 */ /* 0x000fe20000000800 */
[----:B------:R-:W-:Y:S05]  /*0010*/  EXIT ;  /* 0x000000000000794d */ /* 0x000fea0003800000 */
.L_x_9:
        /* <DEDUP_REMOVED lines=14> */
.L_x_27:


//--------------------- .text._ZN7cutlass13device_kernelIN5flash19enable_sm80_to_sm89INS1_16FlashAttnFwdSm80INS1_25CollectiveMainloopFwdSm80ILi4ELi1ELb0EN4cute5tupleIJNS5_1CILi128EEENS7_ILi64EEES8_EEELi128ENS_10bfloat16_tEfNS_4arch4Sm80ELb0ELb0ELb0ELb1ELb1ELb0ELb1ELb0EEENS1_21CollectiveEpilogueFwdINS6_IJS8_S8_S9_EEENS6_IJNS7_ILi1EEESH_SH_EEESB_SD_Li128ELb1ELb1ELb0ELb0EEENS1_19SingleTileSchedulerILb1ELb0ELb1ELi128EEEEEEEEEvNT_6ParamsE --------------------------
	.section	.text._ZN7cutlass13device_kernelIN5flash19enable_sm80_to_sm89INS1_16FlashAttnFwdSm80INS1_25CollectiveMainloopFwdSm80ILi4ELi1ELb0EN4cute5tupleIJNS5_1CILi128EEENS7_ILi64EEES8_EEELi128ENS_10bfloat16_tEfNS_4arch4Sm80ELb0ELb0ELb0ELb1ELb1ELb0ELb1ELb0EEENS1_21CollectiveEpilogueFwdINS6_IJS8_S8_S9_EEENS6_IJNS7_ILi1EEESH_SH_EEESB_SD_Li128ELb1ELb1ELb0ELb0EEENS1_19SingleTileSchedulerILb1ELb0ELb1ELi128EEEEEEEEEvNT_6ParamsE,"ax",@progbits
	.align	128
.text._ZN7cutlass13device_kernelIN5flash19enable_sm80_to_sm89INS1_16FlashAttnFwdSm80INS1_25CollectiveMainloopFwdSm80ILi4ELi1ELb0EN4cute5tupleIJNS5_1CILi128EEENS7_ILi64EEES8_EEELi128ENS_10bfloat16_tEfNS_4arch4Sm80ELb0ELb0ELb0ELb1ELb1ELb0ELb1ELb0EEENS1_21CollectiveEpilogueFwdINS6_IJS8_S8_S9_EEENS6_IJNS7_ILi1EEESH_SH_EEESB_SD_Li128ELb1ELb1ELb0ELb0EEENS1_19SingleTileSchedulerILb1ELb0ELb1ELi128EEEEEEEEEvNT_6ParamsE:
        .type           _ZN7cutlass13device_kernelIN5flash19enable_sm80_to_sm89INS1_16FlashAttnFwdSm80INS1_25CollectiveMainloopFwdSm80ILi4ELi1ELb0EN4cute5tupleIJNS5_1CILi128EEENS7_ILi64EEES8_EEELi128ENS_10bfloat16_tEfNS_4arch4Sm80ELb0ELb0ELb0ELb1ELb1ELb0ELb1ELb0EEENS1_21CollectiveEpilogueFwdINS6_IJS8_S8_S9_EEENS6_IJNS7_ILi1EEESH_SH_EEESB_SD_Li128ELb1ELb1ELb0ELb0EEENS1_19SingleTileSchedulerILb1ELb0ELb1ELi128EEEEEEEEEvNT_6ParamsE,@function
        .size           _ZN7cutlass13device_kernelIN5flash19enable_sm80_to_sm89INS1_16FlashAttnFwdSm80INS1_25CollectiveMainloopFwdSm80ILi4ELi1ELb0EN4cute5tupleIJNS5_1CILi128EEENS7_ILi64EEES8_EEELi128ENS_10bfloat16_tEfNS_4arch4Sm80ELb0ELb0ELb0ELb1ELb1ELb0ELb1ELb0EEENS1_21CollectiveEpilogueFwdINS6_IJS8_S8_S9_EEENS6_IJNS7_ILi1EEESH_SH_EEESB_SD_Li128ELb1ELb1ELb0ELb0EEENS1_19SingleTileSchedulerILb1ELb0ELb1ELi128EEEEEEEEEvNT_6ParamsE,(.L_x_28 - _ZN7cutlass13device_kernelIN5flash19enable_sm80_to_sm89INS1_16FlashAttnFwdSm80INS1_25CollectiveMainloopFwdSm80ILi4ELi1ELb0EN4cute5tupleIJNS5_1CILi128EEENS7_ILi64EEES8_EEELi128ENS_10bfloat16_tEfNS_4arch4Sm80ELb0ELb0ELb0ELb1ELb1ELb0ELb1ELb0EEENS1_21CollectiveEpilogueFwdINS6_IJS8_S8_S9_EEENS6_IJNS7_ILi1EEESH_SH_EEESB_SD_Li128ELb1ELb1ELb0ELb0EEENS1_19SingleTileSchedulerILb1ELb0ELb1ELi128EEEEEEEEEvNT_6ParamsE)
        .other          _ZN7cutlass13device_kernelIN5flash19enable_sm80_to_sm89INS1_16FlashAttnFwdSm80INS1_25CollectiveMainloopFwdSm80ILi4ELi1ELb0EN4cute5tupleIJNS5_1CILi128EEENS7_ILi64EEES8_EEELi128ENS_10bfloat16_tEfNS_4arch4Sm80ELb0ELb0ELb0ELb1ELb1ELb0ELb1ELb0EEENS1_21CollectiveEpilogueFwdINS6_IJS8_S8_S9_EEENS6_IJNS7_ILi1EEESH_SH_EEESB_SD_Li128ELb1ELb1ELb0ELb0EEENS1_19SingleTileSchedulerILb1ELb0ELb1ELi128EEEEEEEEEvNT_6ParamsE,@"STO_CUDA_ENTRY STV_DEFAULT"
_ZN7cutlass13device_kernelIN5flash19enable_sm80_to_sm89INS1_16FlashAttnFwdSm80INS1_25CollectiveMainloopFwdSm80ILi4ELi1ELb0EN4cute5tupleIJNS5_1CILi128EEENS7_ILi64EEES8_EEELi128ENS_10bfloat16_tEfNS_4arch4Sm80ELb0ELb0ELb0ELb1ELb1ELb0ELb1ELb0EEENS1_21CollectiveEpilogueFwdINS6_IJS8_S8_S9_EEENS6_IJNS7_ILi1EEESH_SH_EEESB_SD_Li128ELb1ELb1ELb0ELb0EEENS1_19SingleTileSchedulerILb1ELb0ELb1ELi128EEEEEEEEEvNT_6ParamsE:
[----:B------:R-:W-:Y:S01]  /*0000*/  LDC R1, c[0x0][0x37c] ;  /* 0x0000df00ff017b82 */ /* 0x000fe20000000800 */
[----:B------:R-:W-:Y:S05]  /*0010*/  EXIT ;  /* 0x000000000000794d */ /* 0x000fea0003800000 */
.L_x_10:
        /* <DEDUP_REMOVED lines=14> */
.L_x_28:


//--------------------- .text._ZN7cutlass13device_kernelIN5flash19enable_sm80_to_sm89INS1_16FlashAttnFwdSm80INS1_25CollectiveMainloopFwdSm80ILi4ELi1ELb0EN4cute5tupleIJNS5_1CILi128EEENS7_ILi64EEES8_EEELi128ENS_10bfloat16_tEfNS_4arch4Sm80ELb0ELb0ELb0ELb1ELb1ELb1ELb1ELb0EEENS1_21CollectiveEpilogueFwdINS6_IJS8_S8_S9_EEENS6_IJNS7_ILi1EEESH_SH_EEESB_SD_Li128ELb1ELb1ELb0ELb0EEENS1_19SingleTileSchedulerILb1ELb0ELb1ELi128EEEEEEEEEvNT_6ParamsE --------------------------
	.section	.text._ZN7cutlass13device_kernelIN5flash19enable_sm80_to_sm89INS1_16FlashAttnFwdSm80INS1_25CollectiveMainloopFwdSm80ILi4ELi1ELb0EN4cute5tupleIJNS5_1CILi128EEENS7_ILi64EEES8_EEELi128ENS_10bfloat16_tEfNS_4arch4Sm80ELb0ELb0ELb0ELb1ELb1ELb1ELb1ELb0EEENS1_21CollectiveEpilogueFwdINS6_IJS8_S8_S9_EEENS6_IJNS7_ILi1EEESH_SH_EEESB_SD_Li128ELb1ELb1ELb0ELb0EEENS1_19SingleTileSchedulerILb1ELb0ELb1ELi128EEEEEEEEEvNT_6ParamsE,"ax",@progbits
	.align	128
.text._ZN7cutlass13device_kernelIN5flash19enable_sm80_to_sm89INS1_16FlashAttnFwdSm80INS1_25CollectiveMainloopFwdSm80ILi4ELi1ELb0EN4cute5tupleIJNS5_1CILi128EEENS7_ILi64EEES8_EEELi128ENS_10bfloat16_tEfNS_4arch4Sm80ELb0ELb0ELb0ELb1ELb1ELb1ELb1ELb0EEENS1_21CollectiveEpilogueFwdINS6_IJS8_S8_S9_EEENS6_IJNS7_ILi1EEESH_SH_EEESB_SD_Li128ELb1ELb1ELb0ELb0EEENS1_19SingleTileSchedulerILb1ELb0ELb1ELi128EEEEEEEEEvNT_6ParamsE:
        .type           _ZN7cutlass13device_kernelIN5flash19enable_sm80_to_sm89INS1_16FlashAttnFwdSm80INS1_25CollectiveMainloopFwdSm80ILi4ELi1ELb0EN4cute5tupleIJNS5_1CILi128EEENS7_ILi64EEES8_EEELi128ENS_10bfloat16_tEfNS_4arch4Sm80ELb0ELb0ELb0ELb1ELb1ELb1ELb1ELb0EEENS1_21CollectiveEpilogueFwdINS6_IJS8_S8_S9_EEENS6_IJNS7_ILi1EEESH_SH_EEESB_SD_Li128ELb1ELb1ELb0ELb0EEENS1_19SingleTileSchedulerILb1ELb0ELb1ELi128EEEEEEEEEvNT_6ParamsE,@function
        .size           _ZN7cutlass13device_kernelIN5flash19enable_sm80_to_sm89INS1_16FlashAttnFwdSm80INS1_25CollectiveMainloopFwdSm80ILi4ELi1ELb0EN4cute5tupleIJNS5_1CILi128EEENS7_ILi64EEES8_EEELi128ENS_10bfloat16_tEfNS_4arch4Sm80ELb0ELb0ELb0ELb1ELb1ELb1ELb1ELb0EEENS1_21CollectiveEpilogueFwdINS6_IJS8_S8_S9_EEENS6_IJNS7_ILi1EEESH_SH_EEESB_SD_Li128ELb1ELb1ELb0ELb0EEENS1_19SingleTileSchedulerILb1ELb0ELb1ELi128EEEEEEEEEvNT_6ParamsE,(.L_x_29 - _ZN7cutlass13device_kernelIN5flash19enable_sm80_to_sm89INS1_16FlashAttnFwdSm80INS1_25CollectiveMainloopFwdSm80ILi4ELi1ELb0EN4cute5tupleIJNS5_1CILi128EEENS7_ILi64EEES8_EEELi128ENS_10bfloat16_tEfNS_4arch4Sm80ELb0ELb0ELb0ELb1ELb1ELb1ELb1ELb0EEENS1_21CollectiveEpilogueFwdINS6_IJS8_S8_S9_EEENS6_IJNS7_ILi1EEESH_SH_EEESB_SD_Li128ELb1ELb1ELb0ELb0EEENS1_19SingleTileSchedulerILb1ELb0ELb1ELi128EEEEEEEEEvNT_6ParamsE)
        .other          _ZN7cutlass13device_kernelIN5flash19enable_sm80_to_sm89INS1_16FlashAttnFwdSm80INS1_25CollectiveMainloopFwdSm80ILi4ELi1ELb0EN4cute5tupleIJNS5_1CILi128EEENS7_ILi64EEES8_EEELi128ENS_10bfloat16_tEfNS_4arch4Sm80ELb0ELb0ELb0ELb1ELb1ELb1ELb1ELb0EEENS1_21CollectiveEpilogueFwdINS6_IJS8_S8_S9_EEENS6_IJNS7_ILi1EEESH_SH_EEESB_SD_Li128ELb1ELb1ELb0ELb0EEENS1_19SingleTileSchedulerILb1ELb0ELb1ELi128EEEEEEEEEvNT_6ParamsE,@"STO_CUDA_ENTRY STV_DEFAULT"
_ZN7cutlass13device_kernelIN5flash19enable_sm80_to_sm89INS1_16FlashAttnFwdSm80INS1_25CollectiveMainloopFwdSm80ILi4ELi1ELb0EN4cute5tupleIJNS5_1CILi128EEENS7_ILi64EEES8_EEELi128ENS_10bfloat16_tEfNS_4arch4Sm80ELb0ELb0ELb0ELb1ELb1ELb1ELb1ELb0EEENS1_21CollectiveEpilogueFwdINS6_IJS8_S8_S9_EEENS6_IJNS7_ILi1EEESH_SH_EEESB_SD_Li128ELb1ELb1ELb0ELb0EEENS1_19SingleTileSchedulerILb1ELb0ELb1ELi128EEEEEEEEEvNT_6ParamsE:
[----:B------:R-:W-:Y:S01]  /*0000*/  LDC R1, c[0x0][0x37c] ;  /* 0x0000df00ff017b82 */ /* 0x000fe20000000800 */
[----:B------:R-:W-:Y:S05]  /*0010*/  EXIT ;  /* 0x000000000000794d */ /* 0x000fea0003800000 */
.L_x_11:
        /* <DEDUP_REMOVED lines=14> */
.L_x_29:


//--------------------- .text._ZN7cutlass13device_kernelIN5flash19enable_sm80_to_sm89INS1_16FlashAttnFwdSm80INS1_25CollectiveMainloopFwdSm80ILi4ELi1ELb0EN4cute5tupleIJNS5_1CILi128EEENS7_ILi48EEES8_EEELi128ENS_10bfloat16_tEfNS_4arch4Sm80ELb0ELb1ELb0ELb0ELb1ELb0ELb1ELb0EEENS1_21CollectiveEpilogueFwdINS6_IJS8_S8_S9_EEENS6_IJNS7_ILi1EEESH_SH_EEESB_SD_Li128ELb0ELb1ELb0ELb0EEENS1_19SingleTileSchedulerILb0ELb0ELb1ELi128EEEEEEEEEvNT_6ParamsE --------------------------
	.section	.text._ZN7cutlass13device_kernelIN5flash19enable_sm80_to_sm89INS1_16FlashAttnFwdSm80INS1_25CollectiveMainloopFwdSm80ILi4ELi1ELb0EN4cute5tupleIJNS5_1CILi128EEENS7_ILi48EEES8_EEELi128ENS_10bfloat16_tEfNS_4arch4Sm80ELb0ELb1ELb0ELb0ELb1ELb0ELb1ELb0EEENS1_21CollectiveEpilogueFwdINS6_IJS8_S8_S9_EEENS6_IJNS7_ILi1EEESH_SH_EEESB_SD_Li128ELb0ELb1ELb0ELb0EEENS1_19SingleTileSchedulerILb0ELb0ELb1ELi128EEEEEEEEEvNT_6ParamsE,"ax",@progbits
	.align	128
.text._ZN7cutlass13device_kernelIN5flash19enable_sm80_to_sm89INS1_16FlashAttnFwdSm80INS1_25CollectiveMainloopFwdSm80ILi4ELi1ELb0EN4cute5tupleIJNS5_1CILi128EEENS7_ILi48EEES8_EEELi128ENS_10bfloat16_tEfNS_4arch4Sm80ELb0ELb1ELb0ELb0ELb1ELb0ELb1ELb0EEENS1_21CollectiveEpilogueFwdINS6_IJS8_S8_S9_EEENS6_IJNS7_ILi1EEESH_SH_EEESB_SD_Li128ELb0ELb1ELb0ELb0EEENS1_19SingleTileSchedulerILb0ELb0ELb1ELi128EEEEEEEEEvNT_6ParamsE:
        .type           _ZN7cutlass13device_kernelIN5flash19enable_sm80_to_sm89INS1_16FlashAttnFwdSm80INS1_25CollectiveMainloopFwdSm80ILi4ELi1ELb0EN4cute5tupleIJNS5_1CILi128EEENS7_ILi48EEES8_EEELi128ENS_10bfloat16_tEfNS_4arch4Sm80ELb0ELb1ELb0ELb0ELb1ELb0ELb1ELb0EEENS1_21CollectiveEpilogueFwdINS6_IJS8_S8_S9_EEENS6_IJNS7_ILi1EEESH_SH_EEESB_SD_Li128ELb0ELb1ELb0ELb0EEENS1_19SingleTileSchedulerILb0ELb0ELb1ELi128EEEEEEEEEvNT_6ParamsE,@function
        .size           _ZN7cutlass13device_kernelIN5flash19enable_sm80_to_sm89INS1_16FlashAttnFwdSm80INS1_25CollectiveMainloopFwdSm80ILi4ELi1ELb0EN4cute5tupleIJNS5_1CILi128EEENS7_ILi48EEES8_EEELi128ENS_10bfloat16_tEfNS_4arch4Sm80ELb0ELb1ELb0ELb0ELb1ELb0ELb1ELb0EEENS1_21CollectiveEpilogueFwdINS6_IJS8_S8_S9_EEENS6_IJNS7_ILi1EEESH_SH_EEESB_SD_Li128ELb0ELb1ELb0ELb0EEENS1_19SingleTileSchedulerILb0ELb0ELb1ELi128EEEEEEEEEvNT_6ParamsE,(.L_x_30 - _ZN7cutlass13device_kernelIN5flash19enable_sm80_to_sm89INS1_16FlashAttnFwdSm80INS1_25CollectiveMainloopFwdSm80ILi4ELi1ELb0EN4cute5tupleIJNS5_1CILi128EEENS7_ILi48EEES8_EEELi128ENS_10bfloat16_tEfNS_4arch4Sm80ELb0ELb1ELb0ELb0ELb1ELb0ELb1ELb0EEENS1_21CollectiveEpilogueFwdINS6_IJS8_S8_S9_EEENS6_IJNS7_ILi1EEESH_SH_EEESB_SD_Li128ELb0ELb1ELb0ELb0EEENS1_19SingleTileSchedulerILb0ELb0ELb1ELi128EEEEEEEEEvNT_6ParamsE)
        .other          _ZN7cutlass13device_kernelIN5flash19enable_sm80_to_sm89INS1_16FlashAttnFwdSm80INS1_25CollectiveMainloopFwdSm80ILi4ELi1ELb0EN4cute5tupleIJNS5_1CILi128EEENS7_ILi48EEES8_EEELi128ENS_10bfloat16_tEfNS_4arch4Sm80ELb0ELb1ELb0ELb0ELb1ELb0ELb1ELb0EEENS1_21CollectiveEpilogueFwdINS6_IJS8_S8_S9_EEENS6_IJNS7_ILi1EEESH_SH_EEESB_SD_Li128ELb0ELb1ELb0ELb0EEENS1_19SingleTileSchedulerILb0ELb0ELb1ELi128EEEEEEEEEvNT_6ParamsE,@"STO_CUDA_ENTRY STV_DEFAULT"
_ZN7cutlass13device_kernelIN5flash19enable_sm80_to_sm89INS1_16FlashAttnFwdSm80INS1_25CollectiveMainloopFwdSm80ILi4ELi1ELb0EN4cute5tupleIJNS5_1CILi128EEENS7_ILi48EEES8_EEELi128ENS_10bfloat16_tEfNS_4arch4Sm80ELb0ELb1ELb0ELb0ELb1ELb0ELb1ELb0EEENS1_21CollectiveEpilogueFwdINS6_IJS8_S8_S9_EEENS6_IJNS7_ILi1EEESH_SH_EEESB_SD_Li128ELb0ELb1ELb0ELb0EEENS1_19SingleTileSchedulerILb0ELb0ELb1ELi128EEEEEEEEEvNT_6ParamsE:
[----:B------:R-:W-:Y:S01]  /*0000*/  LDC R1, c[0x0][0x37c] ;  /* 0x0000df00ff017b82 */ /* 0x000fe20000000800 */
[----:B------:R-:W-:Y:S05]  /*0010*/  EXIT ;  /* 0x000000000000794d */ /* 0x000fea0003800000 */
.L_x_12:
        /* <DEDUP_REMOVED lines=14> */
.L_x_30:


//--------------------- .text._ZN7cutlass13device_kernelIN5flash19enable_sm80_to_sm89INS1_16FlashAttnFwdSm80INS1_25CollectiveMainloopFwdSm80ILi4ELi1ELb0EN4cute5tupleIJNS5_1CILi128EEENS7_ILi48EEES8_EEELi128ENS_10bfloat16_tEfNS_4arch4Sm80ELb0ELb1ELb0ELb1ELb1ELb0ELb1ELb0EEENS1_21CollectiveEpilogueFwdINS6_IJS8_S8_S9_EEENS6_IJNS7_ILi1EEESH_SH_EEESB_SD_Li128ELb1ELb1ELb0ELb0EEENS1_19SingleTileSchedulerILb1ELb0ELb1ELi128EEEEEEEEEvNT_6ParamsE --------------------------
	.section	.text._ZN7cutlass13device_kernelIN5flash19enable_sm80_to_sm89INS1_16FlashAttnFwdSm80INS1_25CollectiveMainloopFwdSm80ILi4ELi1ELb0EN4cute5tupleIJNS5_1CILi128EEENS7_ILi48EEES8_EEELi128ENS_10bfloat16_tEfNS_4arch4Sm80ELb0ELb1ELb0ELb1ELb1ELb0ELb1ELb0EEENS1_21CollectiveEpilogueFwdINS6_IJS8_S8_S9_EEENS6_IJNS7_ILi1EEESH_SH_EEESB_SD_Li128ELb1ELb1ELb0ELb0EEENS1_19SingleTileSchedulerILb1ELb0ELb1ELi128EEEEEEEEEvNT_6ParamsE,"ax",@progbits
	.align	128
.text._ZN7cutlass13device_kernelIN5flash19enable_sm80_to_sm89INS1_16FlashAttnFwdSm80INS1_25CollectiveMainloopFwdSm80ILi4ELi1ELb0EN4cute5tupleIJNS5_1CILi128EEENS7_ILi48EEES8_EEELi128ENS_10bfloat16_tEfNS_4arch4Sm80ELb0ELb1ELb0ELb1ELb1ELb0ELb1ELb0EEENS1_21CollectiveEpilogueFwdINS6_IJS8_S8_S9_EEENS6_IJNS7_ILi1EEESH_SH_EEESB_SD_Li128ELb1ELb1ELb0ELb0EEENS1_19SingleTileSchedulerILb1ELb0ELb1ELi128EEEEEEEEEvNT_6ParamsE:
        .type           _ZN7cutlass13device_kernelIN5flash19enable_sm80_to_sm89INS1_16FlashAttnFwdSm80INS1_25CollectiveMainloopFwdSm80ILi4ELi1ELb0EN4cute5tupleIJNS5_1CILi128EEENS7_ILi48EEES8_EEELi128ENS_10bfloat16_tEfNS_4arch4Sm80ELb0ELb1ELb0ELb1ELb1ELb0ELb1ELb0EEENS1_21CollectiveEpilogueFwdINS6_IJS8_S8_S9_EEENS6_IJNS7_ILi1EEESH_SH_EEESB_SD_Li128ELb1ELb1ELb0ELb0EEENS1_19SingleTileSchedulerILb1ELb0ELb1ELi128EEEEEEEEEvNT_6ParamsE,@function
        .size           _ZN7cutlass13device_kernelIN5flash19enable_sm80_to_sm89INS1_16FlashAttnFwdSm80INS1_25CollectiveMainloopFwdSm80ILi4ELi1ELb0EN4cute5tupleIJNS5_1CILi128EEENS7_ILi48EEES8_EEELi128ENS_10bfloat16_tEfNS_4arch4Sm80ELb0ELb1ELb0ELb1ELb1ELb0ELb1ELb0EEENS1_21CollectiveEpilogueFwdINS6_IJS8_S8_S9_EEENS6_IJNS7_ILi1EEESH_SH_EEESB_SD_Li128ELb1ELb1ELb0ELb0EEENS1_19SingleTileSchedulerILb1ELb0ELb1ELi128EEEEEEEEEvNT_6ParamsE,(.L_x_31 - _ZN7cutlass13device_kernelIN5flash19enable_sm80_to_sm89INS1_16FlashAttnFwdSm80INS1_25CollectiveMainloopFwdSm80ILi4ELi1ELb0EN4cute5tupleIJNS5_1CILi128EEENS7_ILi48EEES8_EEELi128ENS_10bfloat16_tEfNS_4arch4Sm80ELb0ELb1ELb0ELb1ELb1ELb0ELb1ELb0EEENS1_21CollectiveEpilogueFwdINS6_IJS8_S8_S9_EEENS6_IJNS7_ILi1EEESH_SH_EEESB_SD_Li128ELb1ELb1ELb0ELb0EEENS1_19SingleTileSchedulerILb1ELb0ELb1ELi128EEEEEEEEEvNT_6ParamsE)
        .other          _ZN7cutlass13device_kernelIN5flash19enable_sm80_to_sm89INS1_16FlashAttnFwdSm80INS1_25CollectiveMainloopFwdSm80ILi4ELi1ELb0EN4cute5tupleIJNS5_1CILi128EEENS7_ILi48EEES8_EEELi128ENS_10bfloat16_tEfNS_4arch4Sm80ELb0ELb1ELb0ELb1ELb1ELb0ELb1ELb0EEENS1_21CollectiveEpilogueFwdINS6_IJS8_S8_S9_EEENS6_IJNS7_ILi1EEESH_SH_EEESB_SD_Li128ELb1ELb1ELb0ELb0EEENS1_19SingleTileSchedulerILb1ELb0ELb1ELi128EEEEEEEEEvNT_6ParamsE,@"STO_CUDA_ENTRY STV_DEFAULT"
_ZN7cutlass13device_kernelIN5flash19enable_sm80_to_sm89INS1_16FlashAttnFwdSm80INS1_25CollectiveMainloopFwdSm80ILi4ELi1ELb0EN4cute5tupleIJNS5_1CILi128EEENS7_ILi48EEES8_EEELi128ENS_10bfloat16_tEfNS_4arch4Sm80ELb0ELb1ELb0ELb1ELb1ELb0ELb1ELb0EEENS1_21CollectiveEpilogueFwdINS6_IJS8_S8_S9_EEENS6_IJNS7_ILi1EEESH_SH_EEESB_SD_Li128ELb1ELb1ELb0ELb0EEENS1_19SingleTileSchedulerILb1ELb0ELb1ELi128EEEEEEEEEvNT_6ParamsE:
[----:B------:R-:W-:Y:S01]  /*0000*/  LDC R1, c[0x0][0x37c] ;  /* 0x0000df00ff017b82 */ /* 0x000fe20000000800 */
[----:B------:R-:W-:Y:S05]  /*0010*/  EXIT ;  /* 0x000000000000794d */ /* 0x000fea0003800000 */
.L_x_13:
        /* <DEDUP_REMOVED lines=14> */
.L_x_31:


//--------------------- .text._ZN7cutlass13device_kernelIN5flash19enable_sm80_to_sm89INS1_16FlashAttnFwdSm80INS1_25CollectiveMainloopFwdSm80ILi4ELi1ELb0EN4cute5tupleIJNS5_1CILi128EEENS7_ILi48EEES8_EEELi128ENS_10bfloat16_tEfNS_4arch4Sm80ELb0ELb1ELb0ELb1ELb1ELb1ELb1ELb0EEENS1_21CollectiveEpilogueFwdINS6_IJS8_S8_S9_EEENS6_IJNS7_ILi1EEESH_SH_EEESB_SD_Li128ELb1ELb1ELb0ELb0EEENS1_19SingleTileSchedulerILb1ELb0ELb1ELi128EEEEEEEEEvNT_6ParamsE --------------------------
	.section	.text._ZN7cutlass13device_kernelIN5flash19enable_sm80_to_sm89INS1_16FlashAttnFwdSm80INS1_25CollectiveMainloopFwdSm80ILi4ELi1ELb0EN4cute5tupleIJNS5_1CILi128EEENS7_ILi48EEES8_EEELi128ENS_10bfloat16_tEfNS_4arch4Sm80ELb0ELb1ELb0ELb1ELb1ELb1ELb1ELb0EEENS1_21CollectiveEpilogueFwdINS6_IJS8_S8_S9_EEENS6_IJNS7_ILi1EEESH_SH_EEESB_SD_Li128ELb1ELb1ELb0ELb0EEENS1_19SingleTileSchedulerILb1ELb0ELb1ELi128EEEEEEEEEvNT_6ParamsE,"ax",@progbits
	.align	128
.text._ZN7cutlass13device_kernelIN5flash19enable_sm80_to_sm89INS1_16FlashAttnFwdSm80INS1_25CollectiveMainloopFwdSm80ILi4ELi1ELb0EN4cute5tupleIJNS5_1CILi128EEENS7_ILi48EEES8_EEELi128ENS_10bfloat16_tEfNS_4arch4Sm80ELb0ELb1ELb0ELb1ELb1ELb1ELb1ELb0EEENS1_21CollectiveEpilogueFwdINS6_IJS8_S8_S9_EEENS6_IJNS7_ILi1EEESH_SH_EEESB_SD_Li128ELb1ELb1ELb0ELb0EEENS1_19SingleTileSchedulerILb1ELb0ELb1ELi128EEEEEEEEEvNT_6ParamsE:
        .type           _ZN7cutlass13device_kernelIN5flash19enable_sm80_to_sm89INS1_16FlashAttnFwdSm80INS1_25CollectiveMainloopFwdSm80ILi4ELi1ELb0EN4cute5tupleIJNS5_1CILi128EEENS7_ILi48EEES8_EEELi128ENS_10bfloat16_tEfNS_4arch4Sm80ELb0ELb1ELb0ELb1ELb1ELb1ELb1ELb0EEENS1_21CollectiveEpilogueFwdINS6_IJS8_S8_S9_EEENS6_IJNS7_ILi1EEESH_SH_EEESB_SD_Li128ELb1ELb1ELb0ELb0EEENS1_19SingleTileSchedulerILb1ELb0ELb1ELi128EEEEEEEEEvNT_6ParamsE,@function
        .size           _ZN7cutlass13device_kernelIN5flash19enable_sm80_to_sm89INS1_16FlashAttnFwdSm80INS1_25CollectiveMainloopFwdSm80ILi4ELi1ELb0EN4cute5tupleIJNS5_1CILi128EEENS7_ILi48EEES8_EEELi128ENS_10bfloat16_tEfNS_4arch4Sm80ELb0ELb1ELb0ELb1ELb1ELb1ELb1ELb0EEENS1_21CollectiveEpilogueFwdINS6_IJS8_S8_S9_EEENS6_IJNS7_ILi1EEESH_SH_EEESB_SD_Li128ELb1ELb1ELb0ELb0EEENS1_19SingleTileSchedulerILb1ELb0ELb1ELi128EEEEEEEEEvNT_6ParamsE,(.L_x_32 - _ZN7cutlass13device_kernelIN5flash19enable_sm80_to_sm89INS1_16FlashAttnFwdSm80INS1_25CollectiveMainloopFwdSm80ILi4ELi1ELb0EN4cute5tupleIJNS5_1CILi128EEENS7_ILi48EEES8_EEELi128ENS_10bfloat16_tEfNS_4arch4Sm80ELb0ELb1ELb0ELb1ELb1ELb1ELb1ELb0EEENS1_21CollectiveEpilogueFwdINS6_IJS8_S8_S9_EEENS6_IJNS7_ILi1EEESH_SH_EEESB_SD_Li128ELb1ELb1ELb0ELb0EEENS1_19SingleTileSchedulerILb1ELb0ELb1ELi128EEEEEEEEEvNT_6ParamsE)
        .other          _ZN7cutlass13device_kernelIN5flash19enable_sm80_to_sm89INS1_16FlashAttnFwdSm80INS1_25CollectiveMainloopFwdSm80ILi4ELi1ELb0EN4cute5tupleIJNS5_1CILi128EEENS7_ILi48EEES8_EEELi128ENS_10bfloat16_tEfNS_4arch4Sm80ELb0ELb1ELb0ELb1ELb1ELb1ELb1ELb0EEENS1_21CollectiveEpilogueFwdINS6_IJS8_S8_S9_EEENS6_IJNS7_ILi1EEESH_SH_EEESB_SD_Li128ELb1ELb1ELb0ELb0EEENS1_19SingleTileSchedulerILb1ELb0ELb1ELi128EEEEEEEEEvNT_6ParamsE,@"STO_CUDA_ENTRY STV_DEFAULT"
_ZN7cutlass13device_kernelIN5flash19enable_sm80_to_sm89INS1_16FlashAttnFwdSm80INS1_25CollectiveMainloopFwdSm80ILi4ELi1ELb0EN4cute5tupleIJNS5_1CILi128EEENS7_ILi48EEES8_EEELi128ENS_10bfloat16_tEfNS_4arch4Sm80ELb0ELb1ELb0ELb1ELb1ELb1ELb1ELb0EEENS1_21CollectiveEpilogueFwdINS6_IJS8_S8_S9_EEENS6_IJNS7_ILi1EEESH_SH_EEESB_SD_Li128ELb1ELb1ELb0ELb0EEENS1_19SingleTileSchedulerILb1ELb0ELb1ELi128EEEEEEEEEvNT_6ParamsE:
[----:B------:R-:W-:Y:S01]  /*0000*/  LDC R1, c[0x0][0x37c] ;  /* 0x0000df00ff017b82 */ /* 0x000fe20000000800 */
[----:B------:R-:W-:Y:S05]  /*0010*/  EXIT ;  /* 0x000000000000794d */ /* 0x000fea0003800000 */
.L_x_14:
        /* <DEDUP_REMOVED lines=14> */
.L_x_32:


//--------------------- .text._ZN7cutlass13device_kernelIN5flash19enable_sm80_to_sm89INS1_16FlashAttnFwdSm80INS1_25CollectiveMainloopFwdSm80ILi4ELi1ELb0EN4cute5tupleIJNS5_1CILi128EEENS7_ILi64EEES8_EEELi128ENS_10bfloat16_tEfNS_4arch4Sm80ELb1ELb0ELb0ELb0ELb1ELb0ELb1ELb0EEENS1_21CollectiveEpilogueFwdINS6_IJS8_S8_S9_EEENS6_IJNS7_ILi1EEESH_SH_EEESB_SD_Li128ELb0ELb1ELb0ELb0EEENS1_30DynamicPersistentTileSchedulerILi128ELi128ELb0ELb1ELb0EEEEEEEEEvNT_6ParamsE --------------------------
	.section	.text._ZN7cutlass13device_kernelIN5flash19enable_sm80_to_sm89INS1_16FlashAttnFwdSm80INS1_25CollectiveMainloopFwdSm80ILi4ELi1ELb0EN4cute5tupleIJNS5_1CILi128EEENS7_ILi64EEES8_EEELi128ENS_10bfloat16_tEfNS_4arch4Sm80ELb1ELb0ELb0ELb0ELb1ELb0ELb1ELb0EEENS1_21CollectiveEpilogueFwdINS6_IJS8_S8_S9_EEENS6_IJNS7_ILi1EEESH_SH_EEESB_SD_Li128ELb0ELb1ELb0ELb0EEENS1_30DynamicPersistentTileSchedulerILi128ELi128ELb0ELb1ELb0EEEEEEEEEvNT_6ParamsE,"ax",@progbits
	.align	128
.text._ZN7cutlass13device_kernelIN5flash19enable_sm80_to_sm89INS1_16FlashAttnFwdSm80INS1_25CollectiveMainloopFwdSm80ILi4ELi1ELb0EN4cute5tupleIJNS5_1CILi128EEENS7_ILi64EEES8_EEELi128ENS_10bfloat16_tEfNS_4arch4Sm80ELb1ELb0ELb0ELb0ELb1ELb0ELb1ELb0EEENS1_21CollectiveEpilogueFwdINS6_IJS8_S8_S9_EEENS6_IJNS7_ILi1EEESH_SH_EEESB_SD_Li128ELb0ELb1ELb0ELb0EEENS1_30DynamicPersistentTileSchedulerILi128ELi128ELb0ELb1ELb0EEEEEEEEEvNT_6ParamsE:
        .type           _ZN7cutlass13device_kernelIN5flash19enable_sm80_to_sm89INS1_16FlashAttnFwdSm80INS1_25CollectiveMainloopFwdSm80ILi4ELi1ELb0EN4cute5tupleIJNS5_1CILi128EEENS7_ILi64EEES8_EEELi128ENS_10bfloat16_tEfNS_4arch4Sm80ELb1ELb0ELb0ELb0ELb1ELb0ELb1ELb0EEENS1_21CollectiveEpilogueFwdINS6_IJS8_S8_S9_EEENS6_IJNS7_ILi1EEESH_SH_EEESB_SD_Li128ELb0ELb1ELb0ELb0EEENS1_30DynamicPersistentTileSchedulerILi128ELi128ELb0ELb1ELb0EEEEEEEEEvNT_6ParamsE,@function
        .size           _ZN7cutlass13device_kernelIN5flash19enable_sm80_to_sm89INS1_16FlashAttnFwdSm80INS1_25CollectiveMainloopFwdSm80ILi4ELi1ELb0EN4cute5tupleIJNS5_1CILi128EEENS7_ILi64EEES8_EEELi128ENS_10bfloat16_tEfNS_4arch4Sm80ELb1ELb0ELb0ELb0ELb1ELb0ELb1ELb0EEENS1_21CollectiveEpilogueFwdINS6_IJS8_S8_S9_EEENS6_IJNS7_ILi1EEESH_SH_EEESB_SD_Li128ELb0ELb1ELb0ELb0EEENS1_30DynamicPersistentTileSchedulerILi128ELi128ELb0ELb1ELb0EEEEEEEEEvNT_6ParamsE,(.L_x_33 - _ZN7cutlass13device_kernelIN5flash19enable_sm80_to_sm89INS1_16FlashAttnFwdSm80INS1_25CollectiveMainloopFwdSm80ILi4ELi1ELb0EN4cute5tupleIJNS5_1CILi128EEENS7_ILi64EEES8_EEELi128ENS_10bfloat16_tEfNS_4arch4Sm80ELb1ELb0ELb0ELb0ELb1ELb0ELb1ELb0EEENS1_21CollectiveEpilogueFwdINS6_IJS8_S8_S9_EEENS6_IJNS7_ILi1EEESH_SH_EEESB_SD_Li128ELb0ELb1ELb0ELb0EEENS1_30DynamicPersistentTileSchedulerILi128ELi128ELb0ELb1ELb0EEEEEEEEEvNT_6ParamsE)
        .other          _ZN7cutlass13device_kernelIN5flash19enable_sm80_to_sm89INS1_16FlashAttnFwdSm80INS1_25CollectiveMainloopFwdSm80ILi4ELi1ELb0EN4cute5tupleIJNS5_1CILi128EEENS7_ILi64EEES8_EEELi128ENS_10bfloat16_tEfNS_4arch4Sm80ELb1ELb0ELb0ELb0ELb1ELb0ELb1ELb0EEENS1_21CollectiveEpilogueFwdINS6_IJS8_S8_S9_EEENS6_IJNS7_ILi1EEESH_SH_EEESB_SD_Li128ELb0ELb1ELb0ELb0EEENS1_30DynamicPersistentTileSchedulerILi128ELi128ELb0ELb1ELb0EEEEEEEEEvNT_6ParamsE,@"STO_CUDA_ENTRY STV_DEFAULT"
_ZN7cutlass13device_kernelIN5flash19enable_sm80_to_sm89INS1_16FlashAttnFwdSm80INS1_25CollectiveMainloopFwdSm80ILi4ELi1ELb0EN4cute5tupleIJNS5_1CILi128EEENS7_ILi64EEES8_EEELi128ENS_10bfloat16_tEfNS_4arch4Sm80ELb1ELb0ELb0ELb0ELb1ELb0ELb1ELb0EEENS1_21CollectiveEpilogueFwdINS6_IJS8_S8_S9_EEENS6_IJNS7_ILi1EEESH_SH_EEESB_SD_Li128ELb0ELb1ELb0ELb0EEENS1_30DynamicPersistentTileSchedulerILi128ELi128ELb0ELb1ELb0EEEEEEEEEvNT_6ParamsE:
[----:B------:R-:W-:Y:S01]  /*0000*/  LDC R1, c[0x0][0x37c] ;  /* 0x0000df00ff017b82 */ /* 0x000fe20000000800 */
[----:B------:R-:W-:Y:S05]  /*0010*/  EXIT ;  /* 0x000000000000794d */ /* 0x000fea0003800000 */
.L_x_15:
        /* <DEDUP_REMOVED lines=14> */
.L_x_33:


//--------------------- .text._ZN7cutlass13device_kernelIN5flash19enable_sm80_to_sm89INS1_16FlashAttnFwdSm80INS1_25CollectiveMainloopFwdSm80ILi4ELi1ELb0EN4cute5tupleIJNS5_1CILi128EEENS7_ILi64EEES8_EEELi128ENS_10bfloat16_tEfNS_4arch4Sm80ELb1ELb0ELb0ELb1ELb1ELb0ELb1ELb0EEENS1_21CollectiveEpilogueFwdINS6_IJS8_S8_S9_EEENS6_IJNS7_ILi1EEESH_SH_EEESB_SD_Li128ELb1ELb1ELb0ELb0EEENS1_19SingleTileSchedulerILb1ELb0ELb1ELi128EEEEEEEEEvNT_6ParamsE --------------------------
	.section	.text._ZN7cutlass13device_kernelIN5flash19enable_sm80_to_sm89INS1_16FlashAttnFwdSm80INS1_25CollectiveMainloopFwdSm80ILi4ELi1ELb0EN4cute5tupleIJNS5_1CILi128EEENS7_ILi64EEES8_EEELi128ENS_10bfloat16_tEfNS_4arch4Sm80ELb1ELb0ELb0ELb1ELb1ELb0ELb1ELb0EEENS1_21CollectiveEpilogueFwdINS6_IJS8_S8_S9_EEENS6_IJNS7_ILi1EEESH_SH_EEESB_SD_Li128ELb1ELb1ELb0ELb0EEENS1_19SingleTileSchedulerILb1ELb0ELb1ELi128EEEEEEEEEvNT_6ParamsE,"ax",@progbits
	.align	128
.text._ZN7cutlass13device_kernelIN5flash19enable_sm80_to_sm89INS1_16FlashAttnFwdSm80INS1_25CollectiveMainloopFwdSm80ILi4ELi1ELb0EN4cute5tupleIJNS5_1CILi128EEENS7_ILi64EEES8_EEELi128ENS_10bfloat16_tEfNS_4arch4Sm80ELb1ELb0ELb0ELb1ELb1ELb0ELb1ELb0EEENS1_21CollectiveEpilogueFwdINS6_IJS8_S8_S9_EEENS6_IJNS7_ILi1EEESH_SH_EEESB_SD_Li128ELb1ELb1ELb0ELb0EEENS1_19SingleTileSchedulerILb1ELb0ELb1ELi128EEEEEEEEEvNT_6ParamsE:
        .type           _ZN7cutlass13device_kernelIN5flash19enable_sm80_to_sm89INS1_16FlashAttnFwdSm80INS1_25CollectiveMainloopFwdSm80ILi4ELi1ELb0EN4cute5tupleIJNS5_1CILi128EEENS7_ILi64EEES8_EEELi128ENS_10bfloat16_tEfNS_4arch4Sm80ELb1ELb0ELb0ELb1ELb1ELb0ELb1ELb0EEENS1_21CollectiveEpilogueFwdINS6_IJS8_S8_S9_EEENS6_IJNS7_ILi1EEESH_SH_EEESB_SD_Li128ELb1ELb1ELb0ELb0EEENS1_19SingleTileSchedulerILb1ELb0ELb1ELi128EEEEEEEEEvNT_6ParamsE,@function
        .size           _ZN7cutlass13device_kernelIN5flash19enable_sm80_to_sm89INS1_16FlashAttnFwdSm80INS1_25CollectiveMainloopFwdSm80ILi4ELi1ELb0EN4cute5tupleIJNS5_1CILi128EEENS7_ILi64EEES8_EEELi128ENS_10bfloat16_tEfNS_4arch4Sm80ELb1ELb0ELb0ELb1ELb1ELb0ELb1ELb0EEENS1_21CollectiveEpilogueFwdINS6_IJS8_S8_S9_EEENS6_IJNS7_ILi1EEESH_SH_EEESB_SD_Li128ELb1ELb1ELb0ELb0EEENS1_19SingleTileSchedulerILb1ELb0ELb1ELi128EEEEEEEEEvNT_6ParamsE,(.L_x_34 - _ZN7cutlass13device_kernelIN5flash19enable_sm80_to_sm89INS1_16FlashAttnFwdSm80INS1_25CollectiveMainloopFwdSm80ILi4ELi1ELb0EN4cute5tupleIJNS5_1CILi128EEENS7_ILi64EEES8_EEELi128ENS_10bfloat16_tEfNS_4arch4Sm80ELb1ELb0ELb0ELb1ELb1ELb0ELb1ELb0EEENS1_21CollectiveEpilogueFwdINS6_IJS8_S8_S9_EEENS6_IJNS7_ILi1EEESH_SH_EEESB_SD_Li128ELb1ELb1ELb0ELb0EEENS1_19SingleTileSchedulerILb1ELb0ELb1ELi128EEEEEEEEEvNT_6ParamsE)
        .other          _ZN7cutlass13device_kernelIN5flash19enable_sm80_to_sm89INS1_16FlashAttnFwdSm80INS1_25CollectiveMainloopFwdSm80ILi4ELi1ELb0EN4cute5tupleIJNS5_1CILi128EEENS7_ILi64EEES8_EEELi128ENS_10bfloat16_tEfNS_4arch4Sm80ELb1ELb0ELb0ELb1ELb1ELb0ELb1ELb0EEENS1_21CollectiveEpilogueFwdINS6_IJS8_S8_S9_EEENS6_IJNS7_ILi1EEESH_SH_EEESB_SD_Li128ELb1ELb1ELb0ELb0EEENS1_19SingleTileSchedulerILb1ELb0ELb1ELi128EEEEEEEEEvNT_6ParamsE,@"STO_CUDA_ENTRY STV_DEFAULT"
_ZN7cutlass13device_kernelIN5flash19enable_sm80_to_sm89INS1_16FlashAttnFwdSm80INS1_25CollectiveMainloopFwdSm80ILi4ELi1ELb0EN4cute5tupleIJNS5_1CILi128EEENS7_ILi64EEES8_EEELi128ENS_10bfloat16_tEfNS_4arch4Sm80ELb1ELb0ELb0ELb1ELb1ELb0ELb1ELb0EEENS1_21CollectiveEpilogueFwdINS6_IJS8_S8_S9_EEENS6_IJNS7_ILi1EEESH_SH_EEESB_SD_Li128ELb1ELb1ELb0ELb0EEENS1_19SingleTileSchedulerILb1ELb0ELb1ELi128EEEEEEEEEvNT_6ParamsE:
[----:B------:R-:W-:Y:S01]  /*0000*/  LDC R1, c[0x0][0x37c] ;  /* 0x0000df00ff017b82 */ /* 0x000fe20000000800 */
[----:B------:R-:W-:Y:S05]  /*0010*/  EXIT ;  /* 0x000000000000794d */ /* 0x000fea0003800000 */
.L_x_16:
        /* <DEDUP_REMOVED lines=14> */
.L_x_34:


//--------------------- .text._ZN7cutlass13device_kernelIN5flash19enable_sm80_to_sm89INS1_16FlashAttnFwdSm80INS1_25CollectiveMainloopFwdSm80ILi4ELi1ELb0EN4cute5tupleIJNS5_1CILi128EEENS7_ILi64EEES8_EEELi128ENS_10bfloat16_tEfNS_4arch4Sm80ELb1ELb0ELb0ELb1ELb1ELb1ELb1ELb0EEENS1_21CollectiveEpilogueFwdINS6_IJS8_S8_S9_EEENS6_IJNS7_ILi1EEESH_SH_EEESB_SD_Li128ELb1ELb1ELb0ELb0EEENS1_19SingleTileSchedulerILb1ELb0ELb1ELi128EEEEEEEEEvNT_6ParamsE --------------------------
	.section	.text._ZN7cutlass13device_kernelIN5flash19enable_sm80_to_sm89INS1_16FlashAttnFwdSm80INS1_25CollectiveMainloopFwdSm80ILi4ELi1ELb0EN4cute5tupleIJNS5_1CILi128EEENS7_ILi64EEES8_EEELi128ENS_10bfloat16_tEfNS_4arch4Sm80ELb1ELb0ELb0ELb1ELb1ELb1ELb1ELb0EEENS1_21CollectiveEpilogueFwdINS6_IJS8_S8_S9_EEENS6_IJNS7_ILi1EEESH_SH_EEESB_SD_Li128ELb1ELb1ELb0ELb0EEENS1_19SingleTileSchedulerILb1ELb0ELb1ELi128EEEEEEEEEvNT_6ParamsE,"ax",@progbits
	.align	128
.text._ZN7cutlass13device_kernelIN5flash19enable_sm80_to_sm89INS1_16FlashAttnFwdSm80INS1_25CollectiveMainloopFwdSm80ILi4ELi1ELb0EN4cute5tupleIJNS5_1CILi128EEENS7_ILi64EEES8_EEELi128ENS_10bfloat16_tEfNS_4arch4Sm80ELb1ELb0ELb0ELb1ELb1ELb1ELb1ELb0EEENS1_21CollectiveEpilogueFwdINS6_IJS8_S8_S9_EEENS6_IJNS7_ILi1EEESH_SH_EEESB_SD_Li128ELb1ELb1ELb0ELb0EEENS1_19SingleTileSchedulerILb1ELb0ELb1ELi128EEEEEEEEEvNT_6ParamsE:
        .type           _ZN7cutlass13device_kernelIN5flash19enable_sm80_to_sm89INS1_16FlashAttnFwdSm80INS1_25CollectiveMainloopFwdSm80ILi4ELi1ELb0EN4cute5tupleIJNS5_1CILi128EEENS7_ILi64EEES8_EEELi128ENS_10bfloat16_tEfNS_4arch4Sm80ELb1ELb0ELb0ELb1ELb1ELb1ELb1ELb0EEENS1_21CollectiveEpilogueFwdINS6_IJS8_S8_S9_EEENS6_IJNS7_ILi1EEESH_SH_EEESB_SD_Li128ELb1ELb1ELb0ELb0EEENS1_19SingleTileSchedulerILb1ELb0ELb1ELi128EEEEEEEEEvNT_6ParamsE,@function
        .size           _ZN7cutlass13device_kernelIN5flash19enable_sm80_to_sm89INS1_16FlashAttnFwdSm80INS1_25CollectiveMainloopFwdSm80ILi4ELi1ELb0EN4cute5tupleIJNS5_1CILi128EEENS7_ILi64EEES8_EEELi128ENS_10bfloat16_tEfNS_4arch4Sm80ELb1ELb0ELb0ELb1ELb1ELb1ELb1ELb0EEENS1_21CollectiveEpilogueFwdINS6_IJS8_S8_S9_EEENS6_IJNS7_ILi1EEESH_SH_EEESB_SD_Li128ELb1ELb1ELb0ELb0EEENS1_19SingleTileSchedulerILb1ELb0ELb1ELi128EEEEEEEEEvNT_6ParamsE,(.L_x_35 - _ZN7cutlass13device_kernelIN5flash19enable_sm80_to_sm89INS1_16FlashAttnFwdSm80INS1_25CollectiveMainloopFwdSm80ILi4ELi1ELb0EN4cute5tupleIJNS5_1CILi128EEENS7_ILi64EEES8_EEELi128ENS_10bfloat16_tEfNS_4arch4Sm80ELb1ELb0ELb0ELb1ELb1ELb1ELb1ELb0EEENS1_21CollectiveEpilogueFwdINS6_IJS8_S8_S9_EEENS6_IJNS7_ILi1EEESH_SH_EEESB_SD_Li128ELb1ELb1ELb0ELb0EEENS1_19SingleTileSchedulerILb1ELb0ELb1ELi128EEEEEEEEEvNT_6ParamsE)
        .other          _ZN7cutlass13device_kernelIN5flash19enable_sm80_to_sm89INS1_16FlashAttnFwdSm80INS1_25CollectiveMainloopFwdSm80ILi4ELi1ELb0EN4cute5tupleIJNS5_1CILi128EEENS7_ILi64EEES8_EEELi128ENS_10bfloat16_tEfNS_4arch4Sm80ELb1ELb0ELb0ELb1ELb1ELb1ELb1ELb0EEENS1_21CollectiveEpilogueFwdINS6_IJS8_S8_S9_EEENS6_IJNS7_ILi1EEESH_SH_EEESB_SD_Li128ELb1ELb1ELb0ELb0EEENS1_19SingleTileSchedulerILb1ELb0ELb1ELi128EEEEEEEEEvNT_6ParamsE,@"STO_CUDA_ENTRY STV_DEFAULT"
_ZN7cutlass13device_kernelIN5flash19enable_sm80_to_sm89INS1_16FlashAttnFwdSm80INS1_25CollectiveMainloopFwdSm80ILi4ELi1ELb0EN4cute5tupleIJNS5_1CILi128EEENS7_ILi64EEES8_EEELi128ENS_10bfloat16_tEfNS_4arch4Sm80ELb1ELb0ELb0ELb1ELb1ELb1ELb1ELb0EEENS1_21CollectiveEpilogueFwdINS6_IJS8_S8_S9_EEENS6_IJNS7_ILi1EEESH_SH_EEESB_SD_Li128ELb1ELb1ELb0ELb0EEENS1_19SingleTileSchedulerILb1ELb0ELb1ELi128EEEEEEEEEvNT_6ParamsE:
[----:B------:R-:W-:Y:S01]  /*0000*/  LDC R1, c[0x0][0x37c] ;  /* 0x0000df00ff017b82 */ /* 0x000fe20000000800 */
[----:B------:R-:W-:Y:S05]  /*0010*/  EXIT ;  /* 0x000000000000794d */ /* 0x000fea0003800000 */
.L_x_17:
        /* <DEDUP_REMOVED lines=14> */
.L_x_35:


//--------------------- .nv.shared.reserved.0     --------------------------
	.section	.nv.shared.reserved.0,"aw",@nobits
	.weak		__nv_reservedSMEM_offset_0_alias
	.size		__nv_reservedSMEM_offset_0_alias, 0, 64
	.other		__nv_reservedSMEM_offset_0_alias,@"STO_CUDA_RESERVED_SHARED STV_DEFAULT"
__nv_reservedSMEM_offset_0_alias:
	.zero		0
	.zero		64


//--------------------- .nv.global                --------------------------
	.section	.nv.global,"aw",@nobits
.nv.global:
	.type		_ZN72_INTERNAL_b387d70d_36_flash_fwd_hdim128_bf16_paged_sm80_cu_f3e6f9ee_32784cute1_E,@object
	.size		_ZN72_INTERNAL_b387d70d_36_flash_fwd_hdim128_bf16_paged_sm80_cu_f3e6f9ee_32784cute1_E,(_ZN72_INTERNAL_b387d70d_36_flash_fwd_hdim128_bf16_paged_sm80_cu_f3e6f9ee_32784cuda3std3__45__cpo6cbeginE - _ZN72_INTERNAL_b387d70d_36_flash_fwd_hdim128_bf16_paged_sm80_cu_f3e6f9ee_32784cute1_E)
_ZN72_INTERNAL_b387d70d_36_flash_fwd_hdim128_bf16_paged_sm80_cu_f3e6f9ee_32784cute1_E:
	.zero		1
	.type		_ZN72_INTERNAL_b387d70d_36_flash_fwd_hdim128_bf16_paged_sm80_cu_f3e6f9ee_32784cuda3std3__45__cpo6cbeginE,@object
	.size		_ZN72_INTERNAL_b387d70d_36_flash_fwd_hdim128_bf16_paged_sm80_cu_f3e6f9ee_32784cuda3std3__45__cpo6cbeginE,(_ZN72_INTERNAL_b387d70d_36_flash_fwd_hdim128_bf16_paged_sm80_cu_f3e6f9ee_32784cuda3std3__48in_placeE - _ZN72_INTERNAL_b387d70d_36_flash_fwd_hdim128_bf16_paged_sm80_cu_f3e6f9ee_32784cuda3std3__45__cpo6cbeginE)
_ZN72_INTERNAL_b387d70d_36_flash_fwd_hdim128_bf16_paged_sm80_cu_f3e6f9ee_32784cuda3std3__45__cpo6cbeginE:
	.zero		1
	.type		_ZN72_INTERNAL_b387d70d_36_flash_fwd_hdim128_bf16_paged_sm80_cu_f3e6f9ee_32784cuda3std3__48in_placeE,@object
	.size		_ZN72_INTERNAL_b387d70d_36_flash_fwd_hdim128_bf16_paged_sm80_cu_f3e6f9ee_32784cuda3std3__48in_placeE,(_ZN72_INTERNAL_b387d70d_36_flash_fwd_hdim128_bf16_paged_sm80_cu_f3e6f9ee_32784cuda3std6ranges3__45__cpo9iter_moveE - _ZN72_INTERNAL_b387d70d_36_flash_fwd_hdim128_bf16_paged_sm80_cu_f3e6f9ee_32784cuda3std3__48in_placeE)
_ZN72_INTERNAL_b387d70d_36_flash_fwd_hdim128_bf16_paged_sm80_cu_f3e6f9ee_32784cuda3std3__48in_placeE:
	.zero		1
	.type		_ZN72_INTERNAL_b387d70d_36_flash_fwd_hdim128_bf16_paged_sm80_cu_f3e6f9ee_32784cuda3std6ranges3__45__cpo9iter_moveE,@object
	.size		_ZN72_INTERNAL_b387d70d_36_flash_fwd_hdim128_bf16_paged_sm80_cu_f3e6f9ee_32784cuda3std6ranges3__45__cpo9iter_moveE,(_ZN72_INTERNAL_b387d70d_36_flash_fwd_hdim128_bf16_paged_sm80_cu_f3e6f9ee_32784cuda3std3__45__cpo5beginE - _ZN72_INTERNAL_b387d70d_36_flash_fwd_hdim128_bf16_paged_sm80_cu_f3e6f9ee_32784cuda3std6ranges3__45__cpo9iter_moveE)
_ZN72_INTERNAL_b387d70d_36_flash_fwd_hdim128_bf16_paged_sm80_cu_f3e6f9ee_32784cuda3std6ranges3__45__cpo9iter_moveE:
	.zero		1
	.type		_ZN72_INTERNAL_b387d70d_36_flash_fwd_hdim128_bf16_paged_sm80_cu_f3e6f9ee_32784cuda3std3__45__cpo5beginE,@object
	.size		_ZN72_INTERNAL_b387d70d_36_flash_fwd_hdim128_bf16_paged_sm80_cu_f3e6f9ee_32784cuda3std3__45__cpo5beginE,(_ZN72_INTERNAL_b387d70d_36_flash_fwd_hdim128_bf16_paged_sm80_cu_f3e6f9ee_32784cuda3std3__474_GLOBAL__N__b387d70d_36_flash_fwd_hdim128_bf16_paged_sm80_cu_f3e6f9ee_32786ignoreE - _ZN72_INTERNAL_b387d70d_36_flash_fwd_hdim128_bf16_paged_sm80_cu_f3e6f9ee_32784cuda3std3__45__cpo5beginE)
_ZN72_INTERNAL_b387d70d_36_flash_fwd_hdim128_bf16_paged_sm80_cu_f3e6f9ee_32784cuda3std3__45__cpo5beginE:
	.zero		1
	.type		_ZN72_INTERNAL_b387d70d_36_flash_fwd_hdim128_bf16_paged_sm80_cu_f3e6f9ee_32784cuda3std3__474_GLOBAL__N__b387d70d_36_flash_fwd_hdim128_bf16_paged_sm80_cu_f3e6f9ee_32786ignoreE,@object
	.size		_ZN72_INTERNAL_b387d70d_36_flash_fwd_hdim128_bf16_paged_sm80_cu_f3e6f9ee_32784cuda3std3__474_GLOBAL__N__b387d70d_36_flash_fwd_hdim128_bf16_paged_sm80_cu_f3e6f9ee_32786ignoreE,(_ZN72_INTERNAL_b387d70d_36_flash_fwd_hdim128_bf16_paged_sm80_cu_f3e6f9ee_32784cute7productE - _ZN72_INTERNAL_b387d70d_36_flash_fwd_hdim128_bf16_paged_sm80_cu_f3e6f9ee_32784cuda3std3__474_GLOBAL__N__b387d70d_36_flash_fwd_hdim128_bf16_paged_sm80_cu_f3e6f9ee_32786ignoreE)
_ZN72_INTERNAL_b387d70d_36_flash_fwd_hdim128_bf16_paged_sm80_cu_f3e6f9ee_32784cuda3std3__474_GLOBAL__N__b387d70d_36_flash_fwd_hdim128_bf16_paged_sm80_cu_f3e6f9ee_32786ignoreE:
	.zero		1
	.type		_ZN72_INTERNAL_b387d70d_36_flash_fwd_hdim128_bf16_paged_sm80_cu_f3e6f9ee_32784cute7productE,@object
	.size		_ZN72_INTERNAL_b387d70d_36_flash_fwd_hdim128_bf16_paged_sm80_cu_f3e6f9ee_32784cute7productE,(_ZN72_INTERNAL_b387d70d_36_flash_fwd_hdim128_bf16_paged_sm80_cu_f3e6f9ee_32784cuda3std3__45__cpo3endE - _ZN72_INTERNAL_b387d70d_36_flash_fwd_hdim128_bf16_paged_sm80_cu_f3e6f9ee_32784cute7productE)
_ZN72_INTERNAL_b387d70d_36_flash_fwd_hdim128_bf16_paged_sm80_cu_f3e6f9ee_32784cute7productE:
	.zero		1
	.type		_ZN72_INTERNAL_b387d70d_36_flash_fwd_hdim128_bf16_paged_sm80_cu_f3e6f9ee_32784cuda3std3__45__cpo3endE,@object
	.size		_ZN72_INTERNAL_b387d70d_36_flash_fwd_hdim128_bf16_paged_sm80_cu_f3e6f9ee_32784cuda3std3__45__cpo3endE,(_ZN72_INTERNAL_b387d70d_36_flash_fwd_hdim128_bf16_paged_sm80_cu_f3e6f9ee_32784cuda3std3__419piecewise_constructE - _ZN72_INTERNAL_b387d70d_36_flash_fwd_hdim128_bf16_paged_sm80_cu_f3e6f9ee_32784cuda3std3__45__cpo3endE)
_ZN72_INTERNAL_b387d70d_36_flash_fwd_hdim128_bf16_paged_sm80_cu_f3e6f9ee_32784cuda3std3__45__cpo3endE:
	.zero		1
	.type		_ZN72_INTERNAL_b387d70d_36_flash_fwd_hdim128_bf16_paged_sm80_cu_f3e6f9ee_32784cuda3std3__419piecewise_constructE,@object
	.size		_ZN72_INTERNAL_b387d70d_36_flash_fwd_hdim128_bf16_paged_sm80_cu_f3e6f9ee_32784cuda3std3__419piecewise_constructE,(_ZN72_INTERNAL_b387d70d_36_flash_fwd_hdim128_bf16_paged_sm80_cu_f3e6f9ee_32784cuda3std3__45__cpo4cendE - _ZN72_INTERNAL_b387d70d_36_flash_fwd_hdim128_bf16_paged_sm80_cu_f3e6f9ee_32784cuda3std3__419piecewise_constructE)
_ZN72_INTERNAL_b387d70d_36_flash_fwd_hdim128_bf16_paged_sm80_cu_f3e6f9ee_32784cuda3std3__419piecewise_constructE:
	.zero		1
	.type		_ZN72_INTERNAL_b387d70d_36_flash_fwd_hdim128_bf16_paged_sm80_cu_f3e6f9ee_32784cuda3std3__45__cpo4cendE,@object
	.size		_ZN72_INTERNAL_b387d70d_36_flash_fwd_hdim128_bf16_paged_sm80_cu_f3e6f9ee_32784cuda3std3__45__cpo4cendE,(_ZN72_INTERNAL_b387d70d_36_flash_fwd_hdim128_bf16_paged_sm80_cu_f3e6f9ee_32784cuda3std6ranges3__45__cpo4swapE - _ZN72_INTERNAL_b387d70d_36_flash_fwd_hdim128_bf16_paged_sm80_cu_f3e6f9ee_32784cuda3std3__45__cpo4cendE)
_ZN72_INTERNAL_b387d70d_36_flash_fwd_hdim128_bf16_paged_sm80_cu_f3e6f9ee_32784cuda3std3__45__cpo4cendE:
	.zero		1
	.type		_ZN72_INTERNAL_b387d70d_36_flash_fwd_hdim128_bf16_paged_sm80_cu_f3e6f9ee_32784cuda3std6ranges3__45__cpo4swapE,@object
	.size		_ZN72_INTERNAL_b387d70d_36_flash_fwd_hdim128_bf16_paged_sm80_cu_f3e6f9ee_32784cuda3std6ranges3__45__cpo4swapE,(.L_7 - _ZN72_INTERNAL_b387d70d_36_flash_fwd_hdim128_bf16_paged_sm80_cu_f3e6f9ee_32784cuda3std6ranges3__45__cpo4swapE)
_ZN72_INTERNAL_b387d70d_36_flash_fwd_hdim128_bf16_paged_sm80_cu_f3e6f9ee_32784cuda3std6ranges3__45__cpo4swapE:
	.zero		1
.L_7:


//--------------------- .nv.constant0._ZN7cutlass13device_kernelIN5flash19enable_sm80_to_sm89INS1_16FlashAttnFwdSm80INS1_25CollectiveMainloopFwdSm80ILi8ELi1ELb1EN4cute5tupleIJNS5_1CILi128EEES8_S8_EEELi128ENS_10bfloat16_tEfNS_4arch4Sm80ELb0ELb0ELb0ELb0ELb1ELb0ELb1ELb0EEENS1_21CollectiveEpilogueFwdIS9_NS6_IJNS7_ILi1EEESF_SF_EEESA_SC_Li256ELb0ELb1ELb0ELb0EEENS1_19SingleTileSchedulerILb0ELb0ELb1ELi128EEEEEEEEEvNT_6ParamsE --------------------------
	.section	.nv.constant0._ZN7cutlass13device_kernelIN5flash19enable_sm80_to_sm89INS1_16FlashAttnFwdSm80INS1_25CollectiveMainloopFwdSm80ILi8ELi1ELb1EN4cute5tupleIJNS5_1CILi128EEES8_S8_EEELi128ENS_10bfloat16_tEfNS_4arch4Sm80ELb0ELb0ELb0ELb0ELb1ELb0ELb1ELb0EEENS1_21CollectiveEpilogueFwdIS9_NS6_IJNS7_ILi1EEESF_SF_EEESA_SC_Li256ELb0ELb1ELb0ELb0EEENS1_19SingleTileSchedulerILb0ELb0ELb1ELi128EEEEEEEEEvNT_6ParamsE,"a",@progbits
	.sectionflags	@""
	.align	4
.nv.constant0._ZN7cutlass13device_kernelIN5flash19enable_sm80_to_sm89INS1_16FlashAttnFwdSm80INS1_25CollectiveMainloopFwdSm80ILi8ELi1ELb1EN4cute5tupleIJNS5_1CILi128EEES8_S8_EEELi128ENS_10bfloat16_tEfNS_4arch4Sm80ELb0ELb0ELb0ELb0ELb1ELb0ELb1ELb0EEENS1_21CollectiveEpilogueFwdIS9_NS6_IJNS7_ILi1EEESF_SF_EEESA_SC_Li256ELb0ELb1ELb0ELb0EEENS1_19SingleTileSchedulerILb0ELb0ELb1ELi128EEEEEEEEEvNT_6ParamsE:
	.zero		1944


//--------------------- .nv.constant0._ZN7cutlass13device_kernelIN5flash19enable_sm80_to_sm89INS1_16FlashAttnFwdSm80INS1_25CollectiveMainloopFwdSm80ILi8ELi1ELb1EN4cute5tupleIJNS5_1CILi128EEES8_S8_EEELi128ENS_10bfloat16_tEfNS_4arch4Sm80ELb0ELb0ELb0ELb1ELb1ELb0ELb1ELb0EEENS1_21CollectiveEpilogueFwdIS9_NS6_IJNS7_ILi1EEESF_SF_EEESA_SC_Li256ELb1ELb1ELb0ELb0EEENS1_19SingleTileSchedulerILb1ELb0ELb1ELi128EEEEEEEEEvNT_6ParamsE --------------------------
	.section	.nv.constant0._ZN7cutlass13device_kernelIN5flash19enable_sm80_to_sm89INS1_16FlashAttnFwdSm80INS1_25CollectiveMainloopFwdSm80ILi8ELi1ELb1EN4cute5tupleIJNS5_1CILi128EEES8_S8_EEELi128ENS_10bfloat16_tEfNS_4arch4Sm80ELb0ELb0ELb0ELb1ELb1ELb0ELb1ELb0EEENS1_21CollectiveEpilogueFwdIS9_NS6_IJNS7_ILi1EEESF_SF_EEESA_SC_Li256ELb1ELb1ELb0ELb0EEENS1_19SingleTileSchedulerILb1ELb0ELb1ELi128EEEEEEEEEvNT_6ParamsE,"a",@progbits
	.sectionflags	@""
	.align	4
.nv.constant0._ZN7cutlass13device_kernelIN5flash19enable_sm80_to_sm89INS1_16FlashAttnFwdSm80INS1_25CollectiveMainloopFwdSm80ILi8ELi1ELb1EN4cute5tupleIJNS5_1CILi128EEES8_S8_EEELi128ENS_10bfloat16_tEfNS_4arch4Sm80ELb0ELb0ELb0ELb1ELb1ELb0ELb1ELb0EEENS1_21CollectiveEpilogueFwdIS9_NS6_IJNS7_ILi1EEESF_SF_EEESA_SC_Li256ELb1ELb1ELb0ELb0EEENS1_19SingleTileSchedulerILb1ELb0ELb1ELi128EEEEEEEEEvNT_6ParamsE:
	.zero		1944


//--------------------- .nv.constant0._ZN7cutlass13device_kernelIN5flash19enable_sm80_to_sm89INS1_16FlashAttnFwdSm80INS1_25CollectiveMainloopFwdSm80ILi8ELi1ELb1EN4cute5tupleIJNS5_1CILi128EEES8_S8_EEELi128ENS_10bfloat16_tEfNS_4arch4Sm80ELb0ELb0ELb0ELb1ELb1ELb1ELb1ELb0EEENS1_21CollectiveEpilogueFwdIS9_NS6_IJNS7_ILi1EEESF_SF_EEESA_SC_Li256ELb1ELb1ELb0ELb0EEENS1_19SingleTileSchedulerILb1ELb0ELb1ELi128EEEEEEEEEvNT_6ParamsE --------------------------
	.section	.nv.constant0._ZN7cutlass13device_kernelIN5flash19enable_sm80_to_sm89INS1_16FlashAttnFwdSm80INS1_25CollectiveMainloopFwdSm80ILi8ELi1ELb1EN4cute5tupleIJNS5_1CILi128EEES8_S8_EEELi128ENS_10bfloat16_tEfNS_4arch4Sm80ELb0ELb0ELb0ELb1ELb1ELb1ELb1ELb0EEENS1_21CollectiveEpilogueFwdIS9_NS6_IJNS7_ILi1EEESF_SF_EEESA_SC_Li256ELb1ELb1ELb0ELb0EEENS1_19SingleTileSchedulerILb1ELb0ELb1ELi128EEEEEEEEEvNT_6ParamsE,"a",@progbits
	.sectionflags	@""
	.align	4
.nv.constant0._ZN7cutlass13device_kernelIN5flash19enable_sm80_to_sm89INS1_16FlashAttnFwdSm80INS1_25CollectiveMainloopFwdSm80ILi8ELi1ELb1EN4cute5tupleIJNS5_1CILi128EEES8_S8_EEELi128ENS_10bfloat16_tEfNS_4arch4Sm80ELb0ELb0ELb0ELb1ELb1ELb1ELb1ELb0EEENS1_21CollectiveEpilogueFwdIS9_NS6_IJNS7_ILi1EEESF_SF_EEESA_SC_Li256ELb1ELb1ELb0ELb0EEENS1_19SingleTileSchedulerILb1ELb0ELb1ELi128EEEEEEEEEvNT_6ParamsE:
	.zero		1944


//--------------------- .nv.constant0._ZN7cutlass13device_kernelIN5flash19enable_sm80_to_sm89INS1_16FlashAttnFwdSm80INS1_25CollectiveMainloopFwdSm80ILi8ELi1ELb1EN4cute5tupleIJNS5_1CILi128EEENS7_ILi96EEES8_EEELi128ENS_10bfloat16_tEfNS_4arch4Sm80ELb0ELb1ELb0ELb0ELb1ELb0ELb1ELb0EEENS1_21CollectiveEpilogueFwdINS6_IJS8_S8_S9_EEENS6_IJNS7_ILi1EEESH_SH_EEESB_SD_Li256ELb0ELb1ELb0ELb0EEENS1_19SingleTileSchedulerILb0ELb0ELb1ELi128EEEEEEEEEvNT_6ParamsE --------------------------
	.section	.nv.constant0._ZN7cutlass13device_kernelIN5flash19enable_sm80_to_sm89INS1_16FlashAttnFwdSm80INS1_25CollectiveMainloopFwdSm80ILi8ELi1ELb1EN4cute5tupleIJNS5_1CILi128EEENS7_ILi96EEES8_EEELi128ENS_10bfloat16_tEfNS_4arch4Sm80ELb0ELb1ELb0ELb0ELb1ELb0ELb1ELb0EEENS1_21CollectiveEpilogueFwdINS6_IJS8_S8_S9_EEENS6_IJNS7_ILi1EEESH_SH_EEESB_SD_Li256ELb0ELb1ELb0ELb0EEENS1_19SingleTileSchedulerILb0ELb0ELb1ELi128EEEEEEEEEvNT_6ParamsE,"a",@progbits
	.sectionflags	@""
	.align	4
.nv.constant0._ZN7cutlass13device_kernelIN5flash19enable_sm80_to_sm89INS1_16FlashAttnFwdSm80INS1_25CollectiveMainloopFwdSm80ILi8ELi1ELb1EN4cute5tupleIJNS5_1CILi128EEENS7_ILi96EEES8_EEELi128ENS_10bfloat16_tEfNS_4arch4Sm80ELb0ELb1ELb0ELb0ELb1ELb0ELb1ELb0EEENS1_21CollectiveEpilogueFwdINS6_IJS8_S8_S9_EEENS6_IJNS7_ILi1EEESH_SH_EEESB_SD_Li256ELb0ELb1ELb0ELb0EEENS1_19SingleTileSchedulerILb0ELb0ELb1ELi128EEEEEEEEEvNT_6ParamsE:
	.zero		1944


//--------------------- .nv.constant0._ZN7cutlass13device_kernelIN5flash19enable_sm80_to_sm89INS1_16FlashAttnFwdSm80INS1_25CollectiveMainloopFwdSm80ILi8ELi1ELb1EN4cute5tupleIJNS5_1CILi128EEENS7_ILi96EEES8_EEELi128ENS_10bfloat16_tEfNS_4arch4Sm80ELb0ELb1ELb0ELb1ELb1ELb0ELb1ELb0EEENS1_21CollectiveEpilogueFwdINS6_IJS8_S8_S9_EEENS6_IJNS7_ILi1EEESH_SH_EEESB_SD_Li256ELb1ELb1ELb0ELb0EEENS1_19SingleTileSchedulerILb1ELb0ELb1ELi128EEEEEEEEEvNT_6ParamsE --------------------------
	.section	.nv.constant0._ZN7cutlass13device_kernelIN5flash19enable_sm80_to_sm89INS1_16FlashAttnFwdSm80INS1_25CollectiveMainloopFwdSm80ILi8ELi1ELb1EN4cute5tupleIJNS5_1CILi128EEENS7_ILi96EEES8_EEELi128ENS_10bfloat16_tEfNS_4arch4Sm80ELb0ELb1ELb0ELb1ELb1ELb0ELb1ELb0EEENS1_21CollectiveEpilogueFwdINS6_IJS8_S8_S9_EEENS6_IJNS7_ILi1EEESH_SH_EEESB_SD_Li256ELb1ELb1ELb0ELb0EEENS1_19SingleTileSchedulerILb1ELb0ELb1ELi128EEEEEEEEEvNT_6ParamsE,"a",@progbits
	.sectionflags	@""
	.align	4
.nv.constant0._ZN7cutlass13device_kernelIN5flash19enable_sm80_to_sm89INS1_16FlashAttnFwdSm80INS1_25CollectiveMainloopFwdSm80ILi8ELi1ELb1EN4cute5tupleIJNS5_1CILi128EEENS7_ILi96EEES8_EEELi128ENS_10bfloat16_tEfNS_4arch4Sm80ELb0ELb1ELb0ELb1ELb1ELb0ELb1ELb0EEENS1_21CollectiveEpilogueFwdINS6_IJS8_S8_S9_EEENS6_IJNS7_ILi1EEESH_SH_EEESB_SD_Li256ELb1ELb1ELb0ELb0EEENS1_19SingleTileSchedulerILb1ELb0ELb1ELi128EEEEEEEEEvNT_6ParamsE:
	.zero		1944


//--------------------- .nv.constant0._ZN7cutlass13device_kernelIN5flash19enable_sm80_to_sm89INS1_16FlashAttnFwdSm80INS1_25CollectiveMainloopFwdSm80ILi8ELi1ELb1EN4cute5tupleIJNS5_1CILi128EEENS7_ILi96EEES8_EEELi128ENS_10bfloat16_tEfNS_4arch4Sm80ELb0ELb1ELb0ELb1ELb1ELb1ELb1ELb0EEENS1_21CollectiveEpilogueFwdINS6_IJS8_S8_S9_EEENS6_IJNS7_ILi1EEESH_SH_EEESB_SD_Li256ELb1ELb1ELb0ELb0EEENS1_19SingleTileSchedulerILb1ELb0ELb1ELi128EEEEEEEEEvNT_6ParamsE --------------------------
	.section	.nv.constant0._ZN7cutlass13device_kernelIN5flash19enable_sm80_to_sm89INS1_16FlashAttnFwdSm80INS1_25CollectiveMainloopFwdSm80ILi8ELi1ELb1EN4cute5tupleIJNS5_1CILi128EEENS7_ILi96EEES8_EEELi128ENS_10bfloat16_tEfNS_4arch4Sm80ELb0ELb1ELb0ELb1ELb1ELb1ELb1ELb0EEENS1_21CollectiveEpilogueFwdINS6_IJS8_S8_S9_EEENS6_IJNS7_ILi1EEESH_SH_EEESB_SD_Li256ELb1ELb1ELb0ELb0EEENS1_19SingleTileSchedulerILb1ELb0ELb1ELi128EEEEEEEEEvNT_6ParamsE,"a",@progbits
	.sectionflags	@""
	.align	4
.nv.constant0._ZN7cutlass13device_kernelIN5flash19enable_sm80_to_sm89INS1_16FlashAttnFwdSm80INS1_25CollectiveMainloopFwdSm80ILi8ELi1ELb1EN4cute5tupleIJNS5_1CILi128EEENS7_ILi96EEES8_EEELi128ENS_10bfloat16_tEfNS_4arch4Sm80ELb0ELb1ELb0ELb1ELb1ELb1ELb1ELb0EEENS1_21CollectiveEpilogueFwdINS6_IJS8_S8_S9_EEENS6_IJNS7_ILi1EEESH_SH_EEESB_SD_Li256ELb1ELb1ELb0ELb0EEENS1_19SingleTileSchedulerILb1ELb0ELb1ELi128EEEEEEEEEvNT_6ParamsE:
	.zero		1944


//--------------------- .nv.constant0._ZN7cutlass13device_kernelIN5flash19enable_sm80_to_sm89INS1_16FlashAttnFwdSm80INS1_25CollectiveMainloopFwdSm80ILi8ELi1ELb1EN4cute5tupleIJNS5_1CILi128EEES8_S8_EEELi128ENS_10bfloat16_tEfNS_4arch4Sm80ELb1ELb0ELb0ELb0ELb1ELb0ELb1ELb0EEENS1_21CollectiveEpilogueFwdIS9_NS6_IJNS7_ILi1EEESF_SF_EEESA_SC_Li256ELb0ELb1ELb0ELb0EEENS1_30DynamicPersistentTileSchedulerILi256ELi256ELb0ELb1ELb0EEEEEEEEEvNT_6ParamsE --------------------------
	.section	.nv.constant0._ZN7cutlass13device_kernelIN5flash19enable_sm80_to_sm89INS1_16FlashAttnFwdSm80INS1_25CollectiveMainloopFwdSm80ILi8ELi1ELb1EN4cute5tupleIJNS5_1CILi128EEES8_S8_EEELi128ENS_10bfloat16_tEfNS_4arch4Sm80ELb1ELb0ELb0ELb0ELb1ELb0ELb1ELb0EEENS1_21CollectiveEpilogueFwdIS9_NS6_IJNS7_ILi1EEESF_SF_EEESA_SC_Li256ELb0ELb1ELb0ELb0EEENS1_30DynamicPersistentTileSchedulerILi256ELi256ELb0ELb1ELb0EEEEEEEEEvNT_6ParamsE,"a",@progbits
	.sectionflags	@""
	.align	4
.nv.constant0._ZN7cutlass13device_kernelIN5flash19enable_sm80_to_sm89INS1_16FlashAttnFwdSm80INS1_25CollectiveMainloopFwdSm80ILi8ELi1ELb1EN4cute5tupleIJNS5_1CILi128EEES8_S8_EEELi128ENS_10bfloat16_tEfNS_4arch4Sm80ELb1ELb0ELb0ELb0ELb1ELb0ELb1ELb0EEENS1_21CollectiveEpilogueFwdIS9_NS6_IJNS7_ILi1EEESF_SF_EEESA_SC_Li256ELb0ELb1ELb0ELb0EEENS1_30DynamicPersistentTileSchedulerILi256ELi256ELb0ELb1ELb0EEEEEEEEEvNT_6ParamsE:
	.zero		1960


//--------------------- .nv.constant0._ZN7cutlass13device_kernelIN5flash19enable_sm80_to_sm89INS1_16FlashAttnFwdSm80INS1_25CollectiveMainloopFwdSm80ILi8ELi1ELb1EN4cute5tupleIJNS5_1CILi128EEES8_S8_EEELi128ENS_10bfloat16_tEfNS_4arch4Sm80ELb1ELb0ELb0ELb1ELb1ELb0ELb1ELb0EEENS1_21CollectiveEpilogueFwdIS9_NS6_IJNS7_ILi1EEESF_SF_EEESA_SC_Li256ELb1ELb1ELb0ELb0EEENS1_19SingleTileSchedulerILb1ELb0ELb1ELi128EEEEEEEEEvNT_6ParamsE --------------------------
	.section	.nv.constant0._ZN7cutlass13device_kernelIN5flash19enable_sm80_to_sm89INS1_16FlashAttnFwdSm80INS1_25CollectiveMainloopFwdSm80ILi8ELi1ELb1EN4cute5tupleIJNS5_1CILi128EEES8_S8_EEELi128ENS_10bfloat16_tEfNS_4arch4Sm80ELb1ELb0ELb0ELb1ELb1ELb0ELb1ELb0EEENS1_21CollectiveEpilogueFwdIS9_NS6_IJNS7_ILi1EEESF_SF_EEESA_SC_Li256ELb1ELb1ELb0ELb0EEENS1_19SingleTileSchedulerILb1ELb0ELb1ELi128EEEEEEEEEvNT_6ParamsE,"a",@progbits
	.sectionflags	@""
	.align	4
.nv.constant0._ZN7cutlass13device_kernelIN5flash19enable_sm80_to_sm89INS1_16FlashAttnFwdSm80INS1_25CollectiveMainloopFwdSm80ILi8ELi1ELb1EN4cute5tupleIJNS5_1CILi128EEES8_S8_EEELi128ENS_10bfloat16_tEfNS_4arch4Sm80ELb1ELb0ELb0ELb1ELb1ELb0ELb1ELb0EEENS1_21CollectiveEpilogueFwdIS9_NS6_IJNS7_ILi1EEESF_SF_EEESA_SC_Li256ELb1ELb1ELb0ELb0EEENS1_19SingleTileSchedulerILb1ELb0ELb1ELi128EEEEEEEEEvNT_6ParamsE:
	.zero		1944


//--------------------- .nv.constant0._ZN7cutlass13device_kernelIN5flash19enable_sm80_to_sm89INS1_16FlashAttnFwdSm80INS1_25CollectiveMainloopFwdSm80ILi8ELi1ELb1EN4cute5tupleIJNS5_1CILi128EEES8_S8_EEELi128ENS_10bfloat16_tEfNS_4arch4Sm80ELb1ELb0ELb0ELb1ELb1ELb1ELb1ELb0EEENS1_21CollectiveEpilogueFwdIS9_NS6_IJNS7_ILi1EEESF_SF_EEESA_SC_Li256ELb1ELb1ELb0ELb0EEENS1_19SingleTileSchedulerILb1ELb0ELb1ELi128EEEEEEEEEvNT_6ParamsE --------------------------
	.section	.nv.constant0._ZN7cutlass13device_kernelIN5flash19enable_sm80_to_sm89INS1_16FlashAttnFwdSm80INS1_25CollectiveMainloopFwdSm80ILi8ELi1ELb1EN4cute5tupleIJNS5_1CILi128EEES8_S8_EEELi128ENS_10bfloat16_tEfNS_4arch4Sm80ELb1ELb0ELb0ELb1ELb1ELb1ELb1ELb0EEENS1_21CollectiveEpilogueFwdIS9_NS6_IJNS7_ILi1EEESF_SF_EEESA_SC_Li256ELb1ELb1ELb0ELb0EEENS1_19SingleTileSchedulerILb1ELb0ELb1ELi128EEEEEEEEEvNT_6ParamsE,"a",@progbits
	.sectionflags	@""
	.align	4
.nv.constant0._ZN7cutlass13device_kernelIN5flash19enable_sm80_to_sm89INS1_16FlashAttnFwdSm80INS1_25CollectiveMainloopFwdSm80ILi8ELi1ELb1EN4cute5tupleIJNS5_1CILi128EEES8_S8_EEELi128ENS_10bfloat16_tEfNS_4arch4Sm80ELb1ELb0ELb0ELb1ELb1ELb1ELb1ELb0EEENS1_21CollectiveEpilogueFwdIS9_NS6_IJNS7_ILi1EEESF_SF_EEESA_SC_Li256ELb1ELb1ELb0ELb0EEENS1_19SingleTileSchedulerILb1ELb0ELb1ELi128EEEEEEEEEvNT_6ParamsE:
	.zero		1944


//--------------------- .nv.constant0._ZN7cutlass13device_kernelIN5flash19enable_sm80_to_sm89INS1_16FlashAttnFwdSm80INS1_25CollectiveMainloopFwdSm80ILi4ELi1ELb0EN4cute5tupleIJNS5_1CILi128EEENS7_ILi64EEES8_EEELi128ENS_10bfloat16_tEfNS_4arch4Sm80ELb0ELb0ELb0ELb0ELb1ELb0ELb1ELb0EEENS1_21CollectiveEpilogueFwdINS6_IJS8_S8_S9_EEENS6_IJNS7_ILi1EEESH_SH_EEESB_SD_Li128ELb0ELb1ELb0ELb0EEENS1_19SingleTileSchedulerILb0ELb0ELb1ELi128EEEEEEEEEvNT_6ParamsE --------------------------
	.section	.nv.constant0._ZN7cutlass13device_kernelIN5flash19enable_sm80_to_sm89INS1_16FlashAttnFwdSm80INS1_25CollectiveMainloopFwdSm80ILi4ELi1ELb0EN4cute5tupleIJNS5_1CILi128EEENS7_ILi64EEES8_EEELi128ENS_10bfloat16_tEfNS_4arch4Sm80ELb0ELb0ELb0ELb0ELb1ELb0ELb1ELb0EEENS1_21CollectiveEpilogueFwdINS6_IJS8_S8_S9_EEENS6_IJNS7_ILi1EEESH_SH_EEESB_SD_Li128ELb0ELb1ELb0ELb0EEENS1_19SingleTileSchedulerILb0ELb0ELb1ELi128EEEEEEEEEvNT_6ParamsE,"a",@progbits
	.sectionflags	@""
	.align	4
.nv.constant0._ZN7cutlass13device_kernelIN5flash19enable_sm80_to_sm89INS1_16FlashAttnFwdSm80INS1_25CollectiveMainloopFwdSm80ILi4ELi1ELb0EN4cute5tupleIJNS5_1CILi128EEENS7_ILi64EEES8_EEELi128ENS_10bfloat16_tEfNS_4arch4Sm80ELb0ELb0ELb0ELb0ELb1ELb0ELb1ELb0EEENS1_21CollectiveEpilogueFwdINS6_IJS8_S8_S9_EEENS6_IJNS7_ILi1EEESH_SH_EEESB_SD_Li128ELb0ELb1ELb0ELb0EEENS1_19SingleTileSchedulerILb0ELb0ELb1ELi128EEEEEEEEEvNT_6ParamsE:
	.zero		1944


//--------------------- .nv.constant0._ZN7cutlass13device_kernelIN5flash19enable_sm80_to_sm89INS1_16FlashAttnFwdSm80INS1_25CollectiveMainloopFwdSm80ILi4ELi1ELb0EN4cute5tupleIJNS5_1CILi128EEENS7_ILi64EEES8_EEELi128ENS_10bfloat16_tEfNS_4arch4Sm80ELb0ELb0ELb0ELb1ELb1ELb0ELb1ELb0EEENS1_21CollectiveEpilogueFwdINS6_IJS8_S8_S9_EEENS6_IJNS7_ILi1EEESH_SH_EEESB_SD_Li128ELb1ELb1ELb0ELb0EEENS1_19SingleTileSchedulerILb1ELb0ELb1ELi128EEEEEEEEEvNT_6ParamsE --------------------------
	.section	.nv.constant0._ZN7cutlass13device_kernelIN5flash19enable_sm80_to_sm89INS1_16FlashAttnFwdSm80INS1_25CollectiveMainloopFwdSm80ILi4ELi1ELb0EN4cute5tupleIJNS5_1CILi128EEENS7_ILi64EEES8_EEELi128ENS_10bfloat16_tEfNS_4arch4Sm80ELb0ELb0ELb0ELb1ELb1ELb0ELb1ELb0EEENS1_21CollectiveEpilogueFwdINS6_IJS8_S8_S9_EEENS6_IJNS7_ILi1EEESH_SH_EEESB_SD_Li128ELb1ELb1ELb0ELb0EEENS1_19SingleTileSchedulerILb1ELb0ELb1ELi128EEEEEEEEEvNT_6ParamsE,"a",@progbits
	.sectionflags	@""
	.align	4
.nv.constant0._ZN7cutlass13device_kernelIN5flash19enable_sm80_to_sm89INS1_16FlashAttnFwdSm80INS1_25CollectiveMainloopFwdSm80ILi4ELi1ELb0EN4cute5tupleIJNS5_1CILi128EEENS7_ILi64EEES8_EEELi128ENS_10bfloat16_tEfNS_4arch4Sm80ELb0ELb0ELb0ELb1ELb1ELb0ELb1ELb0EEENS1_21CollectiveEpilogueFwdINS6_IJS8_S8_S9_EEENS6_IJNS7_ILi1EEESH_SH_EEESB_SD_Li128ELb1ELb1ELb0ELb0EEENS1_19SingleTileSchedulerILb1ELb0ELb1ELi128EEEEEEEEEvNT_6ParamsE:
	.zero		1944


//--------------------- .nv.constant0._ZN7cutlass13device_kernelIN5flash19enable_sm80_to_sm89INS1_16FlashAttnFwdSm80INS1_25CollectiveMainloopFwdSm80ILi4ELi1ELb0EN4cute5tupleIJNS5_1CILi128EEENS7_ILi64EEES8_EEELi128ENS_10bfloat16_tEfNS_4arch4Sm80ELb0ELb0ELb0ELb1ELb1ELb1ELb1ELb0EEENS1_21CollectiveEpilogueFwdINS6_IJS8_S8_S9_EEENS6_IJNS7_ILi1EEESH_SH_EEESB_SD_Li128ELb1ELb1ELb0ELb0EEENS1_19SingleTileSchedulerILb1ELb0ELb1ELi128EEEEEEEEEvNT_6ParamsE --------------------------
	.section	.nv.constant0._ZN7cutlass13device_kernelIN5flash19enable_sm80_to_sm89INS1_16FlashAttnFwdSm80INS1_25CollectiveMainloopFwdSm80ILi4ELi1ELb0EN4cute5tupleIJNS5_1CILi128EEENS7_ILi64EEES8_EEELi128ENS_10bfloat16_tEfNS_4arch4Sm80ELb0ELb0ELb0ELb1ELb1ELb1ELb1ELb0EEENS1_21CollectiveEpilogueFwdINS6_IJS8_S8_S9_EEENS6_IJNS7_ILi1EEESH_SH_EEESB_SD_Li128ELb1ELb1ELb0ELb0EEENS1_19SingleTileSchedulerILb1ELb0ELb1ELi128EEEEEEEEEvNT_6ParamsE,"a",@progbits
	.sectionflags	@""
	.align	4
.nv.constant0._ZN7cutlass13device_kernelIN5flash19enable_sm80_to_sm89INS1_16FlashAttnFwdSm80INS1_25CollectiveMainloopFwdSm80ILi4ELi1ELb0EN4cute5tupleIJNS5_1CILi128EEENS7_ILi64EEES8_EEELi128ENS_10bfloat16_tEfNS_4arch4Sm80ELb0ELb0ELb0ELb1ELb1ELb1ELb1ELb0EEENS1_21CollectiveEpilogueFwdINS6_IJS8_S8_S9_EEENS6_IJNS7_ILi1EEESH_SH_EEESB_SD_Li128ELb1ELb1ELb0ELb0EEENS1_19SingleTileSchedulerILb1ELb0ELb1ELi128EEEEEEEEEvNT_6ParamsE:
	.zero		1944


//--------------------- .nv.constant0._ZN7cutlass13device_kernelIN5flash19enable_sm80_to_sm89INS1_16FlashAttnFwdSm80INS1_25CollectiveMainloopFwdSm80ILi4ELi1ELb0EN4cute5tupleIJNS5_1CILi128EEENS7_ILi48EEES8_EEELi128ENS_10bfloat16_tEfNS_4arch4Sm80ELb0ELb1ELb0ELb0ELb1ELb0ELb1ELb0EEENS1_21CollectiveEpilogueFwdINS6_IJS8_S8_S9_EEENS6_IJNS7_ILi1EEESH_SH_EEESB_SD_Li128ELb0ELb1ELb0ELb0EEENS1_19SingleTileSchedulerILb0ELb0ELb1ELi128EEEEEEEEEvNT_6ParamsE --------------------------
	.section	.nv.constant0._ZN7cutlass13device_kernelIN5flash19enable_sm80_to_sm89INS1_16FlashAttnFwdSm80INS1_25CollectiveMainloopFwdSm80ILi4ELi1ELb0EN4cute5tupleIJNS5_1CILi128EEENS7_ILi48EEES8_EEELi128ENS_10bfloat16_tEfNS_4arch4Sm80ELb0ELb1ELb0ELb0ELb1ELb0ELb1ELb0EEENS1_21CollectiveEpilogueFwdINS6_IJS8_S8_S9_EEENS6_IJNS7_ILi1EEESH_SH_EEESB_SD_Li128ELb0ELb1ELb0ELb0EEENS1_19SingleTileSchedulerILb0ELb0ELb1ELi128EEEEEEEEEvNT_6ParamsE,"a",@progbits
	.sectionflags	@""
	.align	4
.nv.constant0._ZN7cutlass13device_kernelIN5flash19enable_sm80_to_sm89INS1_16FlashAttnFwdSm80INS1_25CollectiveMainloopFwdSm80ILi4ELi1ELb0EN4cute5tupleIJNS5_1CILi128EEENS7_ILi48EEES8_EEELi128ENS_10bfloat16_tEfNS_4arch4Sm80ELb0ELb1ELb0ELb0ELb1ELb0ELb1ELb0EEENS1_21CollectiveEpilogueFwdINS6_IJS8_S8_S9_EEENS6_IJNS7_ILi1EEESH_SH_EEESB_SD_Li128ELb0ELb1ELb0ELb0EEENS1_19SingleTileSchedulerILb0ELb0ELb1ELi128EEEEEEEEEvNT_6ParamsE:
	.zero		1944


//--------------------- .nv.constant0._ZN7cutlass13device_kernelIN5flash19enable_sm80_to_sm89INS1_16FlashAttnFwdSm80INS1_25CollectiveMainloopFwdSm80ILi4ELi1ELb0EN4cute5tupleIJNS5_1CILi128EEENS7_ILi48EEES8_EEELi128ENS_10bfloat16_tEfNS_4arch4Sm80ELb0ELb1ELb0ELb1ELb1ELb0ELb1ELb0EEENS1_21CollectiveEpilogueFwdINS6_IJS8_S8_S9_EEENS6_IJNS7_ILi1EEESH_SH_EEESB_SD_Li128ELb1ELb1ELb0ELb0EEENS1_19SingleTileSchedulerILb1ELb0ELb1ELi128EEEEEEEEEvNT_6ParamsE --------------------------
	.section	.nv.constant0._ZN7cutlass13device_kernelIN5flash19enable_sm80_to_sm89INS1_16FlashAttnFwdSm80INS1_25CollectiveMainloopFwdSm80ILi4ELi1ELb0EN4cute5tupleIJNS5_1CILi128EEENS7_ILi48EEES8_EEELi128ENS_10bfloat16_tEfNS_4arch4Sm80ELb0ELb1ELb0ELb1ELb1ELb0ELb1ELb0EEENS1_21CollectiveEpilogueFwdINS6_IJS8_S8_S9_EEENS6_IJNS7_ILi1EEESH_SH_EEESB_SD_Li128ELb1ELb1ELb0ELb0EEENS1_19SingleTileSchedulerILb1ELb0ELb1ELi128EEEEEEEEEvNT_6ParamsE,"a",@progbits
	.sectionflags	@""
	.align	4
.nv.constant0._ZN7cutlass13device_kernelIN5flash19enable_sm80_to_sm89INS1_16FlashAttnFwdSm80INS1_25CollectiveMainloopFwdSm80ILi4ELi1ELb0EN4cute5tupleIJNS5_1CILi128EEENS7_ILi48EEES8_EEELi128ENS_10bfloat16_tEfNS_4arch4Sm80ELb0ELb1ELb0ELb1ELb1ELb0ELb1ELb0EEENS1_21CollectiveEpilogueFwdINS6_IJS8_S8_S9_EEENS6_IJNS7_ILi1EEESH_SH_EEESB_SD_Li128ELb1ELb1ELb0ELb0EEENS1_19SingleTileSchedulerILb1ELb0ELb1ELi128EEEEEEEEEvNT_6ParamsE:
	.zero		1944


//--------------------- .nv.constant0._ZN7cutlass13device_kernelIN5flash19enable_sm80_to_sm89INS1_16FlashAttnFwdSm80INS1_25CollectiveMainloopFwdSm80ILi4ELi1ELb0EN4cute5tupleIJNS5_1CILi128EEENS7_ILi48EEES8_EEELi128ENS_10bfloat16_tEfNS_4arch4Sm80ELb0ELb1ELb0ELb1ELb1ELb1ELb1ELb0EEENS1_21CollectiveEpilogueFwdINS6_IJS8_S8_S9_EEENS6_IJNS7_ILi1EEESH_SH_EEESB_SD_Li128ELb1ELb1ELb0ELb0EEENS1_19SingleTileSchedulerILb1ELb0ELb1ELi128EEEEEEEEEvNT_6ParamsE --------------------------
	.section	.nv.constant0._ZN7cutlass13device_kernelIN5flash19enable_sm80_to_sm89INS1_16FlashAttnFwdSm80INS1_25CollectiveMainloopFwdSm80ILi4ELi1ELb0EN4cute5tupleIJNS5_1CILi128EEENS7_ILi48EEES8_EEELi128ENS_10bfloat16_tEfNS_4arch4Sm80ELb0ELb1ELb0ELb1ELb1ELb1ELb1ELb0EEENS1_21CollectiveEpilogueFwdINS6_IJS8_S8_S9_EEENS6_IJNS7_ILi1EEESH_SH_EEESB_SD_Li128ELb1ELb1ELb0ELb0EEENS1_19SingleTileSchedulerILb1ELb0ELb1ELi128EEEEEEEEEvNT_6ParamsE,"a",@progbits
	.sectionflags	@""
	.align	4
.nv.constant0._ZN7cutlass13device_kernelIN5flash19enable_sm80_to_sm89INS1_16FlashAttnFwdSm80INS1_25CollectiveMainloopFwdSm80ILi4ELi1ELb0EN4cute5tupleIJNS5_1CILi128EEENS7_ILi48EEES8_EEELi128ENS_10bfloat16_tEfNS_4arch4Sm80ELb0ELb1ELb0ELb1ELb1ELb1ELb1ELb0EEENS1_21CollectiveEpilogueFwdINS6_IJS8_S8_S9_EEENS6_IJNS7_ILi1EEESH_SH_EEESB_SD_Li128ELb1ELb1ELb0ELb0EEENS1_19SingleTileSchedulerILb1ELb0ELb1ELi128EEEEEEEEEvNT_6ParamsE:
	.zero		1944


//--------------------- .nv.constant0._ZN7cutlass13device_kernelIN5flash19enable_sm80_to_sm89INS1_16FlashAttnFwdSm80INS1_25CollectiveMainloopFwdSm80ILi4ELi1ELb0EN4cute5tupleIJNS5_1CILi128EEENS7_ILi64EEES8_EEELi128ENS_10bfloat16_tEfNS_4arch4Sm80ELb1ELb0ELb0ELb0ELb1ELb0ELb1ELb0EEENS1_21CollectiveEpilogueFwdINS6_IJS8_S8_S9_EEENS6_IJNS7_ILi1EEESH_SH_EEESB_SD_Li128ELb0ELb1ELb0ELb0EEENS1_30DynamicPersistentTileSchedulerILi128ELi128ELb0ELb1ELb0EEEEEEEEEvNT_6ParamsE --------------------------
	.section	.nv.constant0._ZN7cutlass13device_kernelIN5flash19enable_sm80_to_sm89INS1_16FlashAttnFwdSm80INS1_25CollectiveMainloopFwdSm80ILi4ELi1ELb0EN4cute5tupleIJNS5_1CILi128EEENS7_ILi64EEES8_EEELi128ENS_10bfloat16_tEfNS_4arch4Sm80ELb1ELb0ELb0ELb0ELb1ELb0ELb1ELb0EEENS1_21CollectiveEpilogueFwdINS6_IJS8_S8_S9_EEENS6_IJNS7_ILi1EEESH_SH_EEESB_SD_Li128ELb0ELb1ELb0ELb0EEENS1_30DynamicPersistentTileSchedulerILi128ELi128ELb0ELb1ELb0EEEEEEEEEvNT_6ParamsE,"a",@progbits
	.sectionflags	@""
	.align	4
.nv.constant0._ZN7cutlass13device_kernelIN5flash19enable_sm80_to_sm89INS1_16FlashAttnFwdSm80INS1_25CollectiveMainloopFwdSm80ILi4ELi1ELb0EN4cute5tupleIJNS5_1CILi128EEENS7_ILi64EEES8_EEELi128ENS_10bfloat16_tEfNS_4arch4Sm80ELb1ELb0ELb0ELb0ELb1ELb0ELb1ELb0EEENS1_21CollectiveEpilogueFwdINS6_IJS8_S8_S9_EEENS6_IJNS7_ILi1EEESH_SH_EEESB_SD_Li128ELb0ELb1ELb0ELb0EEENS1_30DynamicPersistentTileSchedulerILi128ELi128ELb0ELb1ELb0EEEEEEEEEvNT_6ParamsE:
	.zero		1960


//--------------------- .nv.constant0._ZN7cutlass13device_kernelIN5flash19enable_sm80_to_sm89INS1_16FlashAttnFwdSm80INS1_25CollectiveMainloopFwdSm80ILi4ELi1ELb0EN4cute5tupleIJNS5_1CILi128EEENS7_ILi64EEES8_EEELi128ENS_10bfloat16_tEfNS_4arch4Sm80ELb1ELb0ELb0ELb1ELb1ELb0ELb1ELb0EEENS1_21CollectiveEpilogueFwdINS6_IJS8_S8_S9_EEENS6_IJNS7_ILi1EEESH_SH_EEESB_SD_Li128ELb1ELb1ELb0ELb0EEENS1_19SingleTileSchedulerILb1ELb0ELb1ELi128EEEEEEEEEvNT_6ParamsE --------------------------
	.section	.nv.constant0._ZN7cutlass13device_kernelIN5flash19enable_sm80_to_sm89INS1_16FlashAttnFwdSm80INS1_25CollectiveMainloopFwdSm80ILi4ELi1ELb0EN4cute5tupleIJNS5_1CILi128EEENS7_ILi64EEES8_EEELi128ENS_10bfloat16_tEfNS_4arch4Sm80ELb1ELb0ELb0ELb1ELb1ELb0ELb1ELb0EEENS1_21CollectiveEpilogueFwdINS6_IJS8_S8_S9_EEENS6_IJNS7_ILi1EEESH_SH_EEESB_SD_Li128ELb1ELb1ELb0ELb0EEENS1_19SingleTileSchedulerILb1ELb0ELb1ELi128EEEEEEEEEvNT_6ParamsE,"a",@progbits
	.sectionflags	@""
	.align	4
.nv.constant0._ZN7cutlass13device_kernelIN5flash19enable_sm80_to_sm89INS1_16FlashAttnFwdSm80INS1_25CollectiveMainloopFwdSm80ILi4ELi1ELb0EN4cute5tupleIJNS5_1CILi128EEENS7_ILi64EEES8_EEELi128ENS_10bfloat16_tEfNS_4arch4Sm80ELb1ELb0ELb0ELb1ELb1ELb0ELb1ELb0EEENS1_21CollectiveEpilogueFwdINS6_IJS8_S8_S9_EEENS6_IJNS7_ILi1EEESH_SH_EEESB_SD_Li128ELb1ELb1ELb0ELb0EEENS1_19SingleTileSchedulerILb1ELb0ELb1ELi128EEEEEEEEEvNT_6ParamsE:
	.zero		1944


//--------------------- .nv.constant0._ZN7cutlass13device_kernelIN5flash19enable_sm80_to_sm89INS1_16FlashAttnFwdSm80INS1_25CollectiveMainloopFwdSm80ILi4ELi1ELb0EN4cute5tupleIJNS5_1CILi128EEENS7_ILi64EEES8_EEELi128ENS_10bfloat16_tEfNS_4arch4Sm80ELb1ELb0ELb0ELb1ELb1ELb1ELb1ELb0EEENS1_21CollectiveEpilogueFwdINS6_IJS8_S8_S9_EEENS6_IJNS7_ILi1EEESH_SH_EEESB_SD_Li128ELb1ELb1ELb0ELb0EEENS1_19SingleTileSchedulerILb1ELb0ELb1ELi128EEEEEEEEEvNT_6ParamsE --------------------------
	.section	.nv.constant0._ZN7cutlass13device_kernelIN5flash19enable_sm80_to_sm89INS1_16FlashAttnFwdSm80INS1_25CollectiveMainloopFwdSm80ILi4ELi1ELb0EN4cute5tupleIJNS5_1CILi128EEENS7_ILi64EEES8_EEELi128ENS_10bfloat16_tEfNS_4arch4Sm80ELb1ELb0ELb0ELb1ELb1ELb1ELb1ELb0EEENS1_21CollectiveEpilogueFwdINS6_IJS8_S8_S9_EEENS6_IJNS7_ILi1EEESH_SH_EEESB_SD_Li128ELb1ELb1ELb0ELb0EEENS1_19SingleTileSchedulerILb1ELb0ELb1ELi128EEEEEEEEEvNT_6ParamsE,"a",@progbits
	.sectionflags	@""
	.align	4
.nv.constant0._ZN7cutlass13device_kernelIN5flash19enable_sm80_to_sm89INS1_16FlashAttnFwdSm80INS1_25CollectiveMainloopFwdSm80ILi4ELi1ELb0EN4cute5tupleIJNS5_1CILi128EEENS7_ILi64EEES8_EEELi128ENS_10bfloat16_tEfNS_4arch4Sm80ELb1ELb0ELb0ELb1ELb1ELb1ELb1ELb0EEENS1_21CollectiveEpilogueFwdINS6_IJS8_S8_S9_EEENS6_IJNS7_ILi1EEESH_SH_EEESB_SD_Li128ELb1ELb1ELb0ELb0EEENS1_19SingleTileSchedulerILb1ELb0ELb1ELi128EEEEEEEEEvNT_6ParamsE:
	.zero		1944


//--------------------- SYMBOLS --------------------------

	.type		.nv.reservedSmem.offset0,@object
	.size		.nv.reservedSmem.offset0,0x4
